//
// Generated by NVIDIA NVVM Compiler
//
// Compiler Build ID: CL-36424714
// Cuda compilation tools, release 13.0, V13.0.88
// Based on NVVM 20.0.0
//

.version 9.0
.target sm_100
.address_size 64

	// .globl	_Z7computePciiPiS0_
.global .align 1 .b8 _ZN34_INTERNAL_edd1c641_4_k_cu_04d2bf284cuda3std3__45__cpo5beginE[1];
.global .align 1 .b8 _ZN34_INTERNAL_edd1c641_4_k_cu_04d2bf284cuda3std3__45__cpo3endE[1];
.global .align 1 .b8 _ZN34_INTERNAL_edd1c641_4_k_cu_04d2bf284cuda3std3__45__cpo6cbeginE[1];
.global .align 1 .b8 _ZN34_INTERNAL_edd1c641_4_k_cu_04d2bf284cuda3std3__45__cpo4cendE[1];
.global .align 1 .b8 _ZN34_INTERNAL_edd1c641_4_k_cu_04d2bf284cuda3std3__45__cpo6rbeginE[1];
.global .align 1 .b8 _ZN34_INTERNAL_edd1c641_4_k_cu_04d2bf284cuda3std3__45__cpo4rendE[1];
.global .align 1 .b8 _ZN34_INTERNAL_edd1c641_4_k_cu_04d2bf284cuda3std3__45__cpo7crbeginE[1];
.global .align 1 .b8 _ZN34_INTERNAL_edd1c641_4_k_cu_04d2bf284cuda3std3__45__cpo5crendE[1];
.global .align 1 .b8 _ZN34_INTERNAL_edd1c641_4_k_cu_04d2bf284cuda3std3__436_GLOBAL__N__edd1c641_4_k_cu_04d2bf286ignoreE[1];
.global .align 1 .b8 _ZN34_INTERNAL_edd1c641_4_k_cu_04d2bf284cuda3std3__419piecewise_constructE[1];
.global .align 1 .b8 _ZN34_INTERNAL_edd1c641_4_k_cu_04d2bf284cuda3std3__48in_placeE[1];
.global .align 1 .b8 _ZN34_INTERNAL_edd1c641_4_k_cu_04d2bf284cuda3std3__420unreachable_sentinelE[1];
.global .align 1 .b8 _ZN34_INTERNAL_edd1c641_4_k_cu_04d2bf284cuda3std3__47nulloptE[1];
.global .align 1 .b8 _ZN34_INTERNAL_edd1c641_4_k_cu_04d2bf284cuda3std3__48unexpectE[1];
.global .align 1 .b8 _ZN34_INTERNAL_edd1c641_4_k_cu_04d2bf284cuda3std6ranges3__45__cpo4swapE[1];
.global .align 1 .b8 _ZN34_INTERNAL_edd1c641_4_k_cu_04d2bf284cuda3std6ranges3__45__cpo9iter_moveE[1];
.global .align 1 .b8 _ZN34_INTERNAL_edd1c641_4_k_cu_04d2bf284cuda3std6ranges3__45__cpo5beginE[1];
.global .align 1 .b8 _ZN34_INTERNAL_edd1c641_4_k_cu_04d2bf284cuda3std6ranges3__45__cpo3endE[1];
.global .align 1 .b8 _ZN34_INTERNAL_edd1c641_4_k_cu_04d2bf284cuda3std6ranges3__45__cpo6cbeginE[1];
.global .align 1 .b8 _ZN34_INTERNAL_edd1c641_4_k_cu_04d2bf284cuda3std6ranges3__45__cpo4cendE[1];
.global .align 1 .b8 _ZN34_INTERNAL_edd1c641_4_k_cu_04d2bf284cuda3std6ranges3__45__cpo7advanceE[1];
.global .align 1 .b8 _ZN34_INTERNAL_edd1c641_4_k_cu_04d2bf284cuda3std6ranges3__45__cpo9iter_swapE[1];
.global .align 1 .b8 _ZN34_INTERNAL_edd1c641_4_k_cu_04d2bf284cuda3std6ranges3__45__cpo4nextE[1];
.global .align 1 .b8 _ZN34_INTERNAL_edd1c641_4_k_cu_04d2bf284cuda3std6ranges3__45__cpo4prevE[1];
.global .align 1 .b8 _ZN34_INTERNAL_edd1c641_4_k_cu_04d2bf284cuda3std6ranges3__45__cpo4dataE[1];
.global .align 1 .b8 _ZN34_INTERNAL_edd1c641_4_k_cu_04d2bf284cuda3std6ranges3__45__cpo5cdataE[1];
.global .align 1 .b8 _ZN34_INTERNAL_edd1c641_4_k_cu_04d2bf284cuda3std6ranges3__45__cpo4sizeE[1];
.global .align 1 .b8 _ZN34_INTERNAL_edd1c641_4_k_cu_04d2bf284cuda3std6ranges3__45__cpo5ssizeE[1];
.global .align 1 .b8 _ZN34_INTERNAL_edd1c641_4_k_cu_04d2bf284cuda3std6ranges3__45__cpo8distanceE[1];
.global .align 1 .b8 _ZN34_INTERNAL_edd1c641_4_k_cu_04d2bf286thrust24THRUST_300001_SM_1000_NS8cuda_cub3parE[1];
.global .align 1 .b8 _ZN34_INTERNAL_edd1c641_4_k_cu_04d2bf286thrust24THRUST_300001_SM_1000_NS8cuda_cub10par_nosyncE[1];
.global .align 1 .b8 _ZN34_INTERNAL_edd1c641_4_k_cu_04d2bf286thrust24THRUST_300001_SM_1000_NS6system6detail10sequential3seqE[1];
.global .align 1 .b8 _ZN34_INTERNAL_edd1c641_4_k_cu_04d2bf286thrust24THRUST_300001_SM_1000_NS12placeholders2_1E[1];
.global .align 1 .b8 _ZN34_INTERNAL_edd1c641_4_k_cu_04d2bf286thrust24THRUST_300001_SM_1000_NS12placeholders2_2E[1];
.global .align 1 .b8 _ZN34_INTERNAL_edd1c641_4_k_cu_04d2bf286thrust24THRUST_300001_SM_1000_NS12placeholders2_3E[1];
.global .align 1 .b8 _ZN34_INTERNAL_edd1c641_4_k_cu_04d2bf286thrust24THRUST_300001_SM_1000_NS12placeholders2_4E[1];
.global .align 1 .b8 _ZN34_INTERNAL_edd1c641_4_k_cu_04d2bf286thrust24THRUST_300001_SM_1000_NS12placeholders2_5E[1];
.global .align 1 .b8 _ZN34_INTERNAL_edd1c641_4_k_cu_04d2bf286thrust24THRUST_300001_SM_1000_NS12placeholders2_6E[1];
.global .align 1 .b8 _ZN34_INTERNAL_edd1c641_4_k_cu_04d2bf286thrust24THRUST_300001_SM_1000_NS12placeholders2_7E[1];
.global .align 1 .b8 _ZN34_INTERNAL_edd1c641_4_k_cu_04d2bf286thrust24THRUST_300001_SM_1000_NS12placeholders2_8E[1];
.global .align 1 .b8 _ZN34_INTERNAL_edd1c641_4_k_cu_04d2bf286thrust24THRUST_300001_SM_1000_NS12placeholders2_9E[1];
.global .align 1 .b8 _ZN34_INTERNAL_edd1c641_4_k_cu_04d2bf286thrust24THRUST_300001_SM_1000_NS12placeholders3_10E[1];
.global .align 1 .b8 _ZN34_INTERNAL_edd1c641_4_k_cu_04d2bf286thrust24THRUST_300001_SM_1000_NS3seqE[1];

.visible .entry _Z7computePciiPiS0_(
	.param .u64 .ptr .align 1 _Z7computePciiPiS0__param_0,
	.param .u32 _Z7computePciiPiS0__param_1,
	.param .u32 _Z7computePciiPiS0__param_2,
	.param .u64 .ptr .align 1 _Z7computePciiPiS0__param_3,
	.param .u64 .ptr .align 1 _Z7computePciiPiS0__param_4
)
{
	.reg .pred 	%p<27>;
	.reg .b16 	%rs<31>;
	.reg .b32 	%r<86>;
	.reg .b64 	%rd<38>;

	ld.param.u64 	%rd14, [_Z7computePciiPiS0__param_0];
	ld.param.u32 	%r30, [_Z7computePciiPiS0__param_1];
	ld.param.u32 	%r31, [_Z7computePciiPiS0__param_2];
	ld.param.u64 	%rd12, [_Z7computePciiPiS0__param_3];
	ld.param.u64 	%rd13, [_Z7computePciiPiS0__param_4];
	cvta.to.global.u64 	%rd1, %rd14;
	mov.u32 	%r32, %tid.x;
	mov.u32 	%r33, %ctaid.x;
	mov.u32 	%r34, %ntid.x;
	mad.lo.s32 	%r1, %r33, %r34, %r32;
	add.s32 	%r73, %r1, 1;
	setp.ge.s32 	%p1, %r73, %r30;
	@%p1 bra 	$L__BB0_17;
	cvta.to.global.u64 	%rd15, %rd13;
	mul.lo.s32 	%r35, %r31, %r1;
	cvt.s64.s32 	%rd2, %r35;
	setp.lt.s32 	%p2, %r31, 1;
	mul.wide.s32 	%rd16, %r1, 4;
	add.s64 	%rd3, %rd15, %rd16;
	@%p2 bra 	$L__BB0_17;
	and.b32  	%r3, %r31, 7;
	add.s32 	%r4, %r3, -1;
	and.b32  	%r5, %r31, 3;
	and.b32  	%r6, %r31, 2147483640;
	and.b32  	%r7, %r31, 1;
	neg.s32 	%r8, %r6;
	add.s64 	%rd17, %rd2, %rd1;
	add.s64 	%rd4, %rd17, 3;
	cvta.to.global.u64 	%rd5, %rd12;
$L__BB0_3:
	setp.lt.u32 	%p3, %r31, 8;
	mul.lo.s32 	%r38, %r73, %r31;
	cvt.s64.s32 	%rd6, %r38;
	mov.b32 	%r80, 0;
	mov.u32 	%r85, %r80;
	@%p3 bra 	$L__BB0_6;
	add.s64 	%rd18, %rd1, %rd6;
	add.s64 	%rd36, %rd18, 3;
	mov.b32 	%r85, 0;
	mov.u64 	%rd37, %rd4;
	mov.u32 	%r74, %r8;
$L__BB0_5:
	.pragma "nounroll";
	ld.global.u8 	%rs1, [%rd37+-3];
	ld.global.u8 	%rs2, [%rd36+-3];
	setp.ne.s16 	%p4, %rs1, %rs2;
	selp.u32 	%r40, 1, 0, %p4;
	add.s32 	%r41, %r85, %r40;
	ld.global.u8 	%rs3, [%rd37+-2];
	ld.global.u8 	%rs4, [%rd36+-2];
	setp.ne.s16 	%p5, %rs3, %rs4;
	selp.u32 	%r42, 1, 0, %p5;
	add.s32 	%r43, %r41, %r42;
	ld.global.u8 	%rs5, [%rd37+-1];
	ld.global.u8 	%rs6, [%rd36+-1];
	setp.ne.s16 	%p6, %rs5, %rs6;
	selp.u32 	%r44, 1, 0, %p6;
	add.s32 	%r45, %r43, %r44;
	ld.global.u8 	%rs7, [%rd37];
	ld.global.u8 	%rs8, [%rd36];
	setp.ne.s16 	%p7, %rs7, %rs8;
	selp.u32 	%r46, 1, 0, %p7;
	add.s32 	%r47, %r45, %r46;
	ld.global.u8 	%rs9, [%rd37+1];
	ld.global.u8 	%rs10, [%rd36+1];
	setp.ne.s16 	%p8, %rs9, %rs10;
	selp.u32 	%r48, 1, 0, %p8;
	add.s32 	%r49, %r47, %r48;
	ld.global.u8 	%rs11, [%rd37+2];
	ld.global.u8 	%rs12, [%rd36+2];
	setp.ne.s16 	%p9, %rs11, %rs12;
	selp.u32 	%r50, 1, 0, %p9;
	add.s32 	%r51, %r49, %r50;
	ld.global.u8 	%rs13, [%rd37+3];
	ld.global.u8 	%rs14, [%rd36+3];
	setp.ne.s16 	%p10, %rs13, %rs14;
	selp.u32 	%r52, 1, 0, %p10;
	add.s32 	%r53, %r51, %r52;
	ld.global.u8 	%rs15, [%rd37+4];
	ld.global.u8 	%rs16, [%rd36+4];
	setp.ne.s16 	%p11, %rs15, %rs16;
	selp.u32 	%r54, 1, 0, %p11;
	add.s32 	%r85, %r53, %r54;
	add.s32 	%r74, %r74, 8;
	add.s64 	%rd37, %rd37, 8;
	add.s64 	%rd36, %rd36, 8;
	setp.ne.s32 	%p12, %r74, 0;
	mov.u32 	%r80, %r6;
	@%p12 bra 	$L__BB0_5;
$L__BB0_6:
	setp.eq.s32 	%p13, %r3, 0;
	@%p13 bra 	$L__BB0_14;
	setp.lt.u32 	%p14, %r4, 3;
	@%p14 bra 	$L__BB0_9;
	cvt.u64.u32 	%rd19, %r80;
	add.s64 	%rd20, %rd19, %rd2;
	add.s64 	%rd21, %rd1, %rd20;
	ld.global.u8 	%rs17, [%rd21];
	add.s64 	%rd22, %rd19, %rd6;
	add.s64 	%rd23, %rd1, %rd22;
	ld.global.u8 	%rs18, [%rd23];
	setp.ne.s16 	%p15, %rs17, %rs18;
	selp.u32 	%r56, 1, 0, %p15;
	add.s32 	%r57, %r85, %r56;
	ld.global.u8 	%rs19, [%rd21+1];
	ld.global.u8 	%rs20, [%rd23+1];
	setp.ne.s16 	%p16, %rs19, %rs20;
	selp.u32 	%r58, 1, 0, %p16;
	add.s32 	%r59, %r57, %r58;
	ld.global.u8 	%rs21, [%rd21+2];
	ld.global.u8 	%rs22, [%rd23+2];
	setp.ne.s16 	%p17, %rs21, %rs22;
	selp.u32 	%r60, 1, 0, %p17;
	add.s32 	%r61, %r59, %r60;
	ld.global.u8 	%rs23, [%rd21+3];
	ld.global.u8 	%rs24, [%rd23+3];
	setp.ne.s16 	%p18, %rs23, %rs24;
	selp.u32 	%r62, 1, 0, %p18;
	add.s32 	%r85, %r61, %r62;
	add.s32 	%r80, %r80, 4;
$L__BB0_9:
	setp.eq.s32 	%p19, %r5, 0;
	@%p19 bra 	$L__BB0_14;
	setp.eq.s32 	%p20, %r5, 1;
	@%p20 bra 	$L__BB0_12;
	cvt.u64.u32 	%rd24, %r80;
	add.s64 	%rd25, %rd24, %rd2;
	add.s64 	%rd26, %rd1, %rd25;
	ld.global.u8 	%rs25, [%rd26];
	add.s64 	%rd27, %rd24, %rd6;
	add.s64 	%rd28, %rd1, %rd27;
	ld.global.u8 	%rs26, [%rd28];
	setp.ne.s16 	%p21, %rs25, %rs26;
	selp.u32 	%r64, 1, 0, %p21;
	add.s32 	%r65, %r85, %r64;
	ld.global.u8 	%rs27, [%rd26+1];
	ld.global.u8 	%rs28, [%rd28+1];
	setp.ne.s16 	%p22, %rs27, %rs28;
	selp.u32 	%r66, 1, 0, %p22;
	add.s32 	%r85, %r65, %r66;
	add.s32 	%r80, %r80, 2;
$L__BB0_12:
	setp.eq.s32 	%p23, %r7, 0;
	@%p23 bra 	$L__BB0_14;
	cvt.u64.u32 	%rd29, %r80;
	add.s64 	%rd30, %rd29, %rd2;
	add.s64 	%rd31, %rd1, %rd30;
	ld.global.u8 	%rs29, [%rd31];
	add.s64 	%rd32, %rd29, %rd6;
	add.s64 	%rd33, %rd1, %rd32;
	ld.global.u8 	%rs30, [%rd33];
	setp.ne.s16 	%p24, %rs29, %rs30;
	selp.u32 	%r67, 1, 0, %p24;
	add.s32 	%r85, %r85, %r67;
$L__BB0_14:
	setp.ne.s32 	%p25, %r85, 1;
	@%p25 bra 	$L__BB0_16;
	cvt.u32.u64 	%r68, %rd2;
	ld.global.u32 	%r69, [%rd3];
	add.s32 	%r70, %r69, %r68;
	mul.wide.s32 	%rd34, %r70, 4;
	add.s64 	%rd35, %rd5, %rd34;
	st.global.u32 	[%rd35], %r73;
	ld.global.u32 	%r71, [%rd3];
	add.s32 	%r72, %r71, 1;
	st.global.u32 	[%rd3], %r72;
$L__BB0_16:
	add.s32 	%r73, %r73, 1;
	setp.lt.s32 	%p26, %r73, %r30;
	@%p26 bra 	$L__BB0_3;
$L__BB0_17:
	ret;

}
	// .globl	_ZN3cub18CUB_300001_SM_10006detail11EmptyKernelIvEEvv
.visible .entry _ZN3cub18CUB_300001_SM_10006detail11EmptyKernelIvEEvv()
{


	ret;

}


// ===== COMPILED SASS (sm_100) =====

	.target	sm_100

	.elftype	@"ET_EXEC"


//--------------------- .note.nv.tkinfo           --------------------------
	.section	.note.nv.tkinfo,"",@"SHT_NOTE"
	.sectionflags	@"SHF_NOTE_NV_TKINFO"
	.tkinfo
        /*0018*/ 	.word	0x00000002
        /*0030*/ 	.string	""
        /*0030*/ 	.string	"ptxas"
        /*0030*/ 	.string	"Cuda compilation tools, release 13.0, V13.0.88"
        /*0030*/ 	.string	"Build cuda_13.0.r13.0/compiler.36424714_0"
        /*0030*/ 	.string	"-arch sm_100 -m 64 "



//--------------------- .note.nv.cuinfo           --------------------------
	.section	.note.nv.cuinfo,"",@"SHT_NOTE"
	.sectionflags	@"SHF_NOTE_NV_CUINFO"
        /*0018*/ 	.short	0x0002
        /*001a*/ 	.short	0x0064
        /*001c*/ 	.short	0x0082
	.zero		2


//--------------------- .nv.info                  --------------------------
	.section	.nv.info,"",@"SHT_CUDA_INFO"
	.align	4


	//----- nvinfo : EIATTR_REGCOUNT
	.align		4
        /*0000*/ 	.byte	0x04, 0x2f
        /*0002*/ 	.short	(.L_44 - .L_43)
	.align		4
.L_43:
        /*0004*/ 	.word	index@(_Z7computePciiPiS0_)
        /*0008*/ 	.word	0x0000001f


	//----- nvinfo : EIATTR_FRAME_SIZE
	.align		4
.L_44:
        /*000c*/ 	.byte	0x04, 0x11
        /*000e*/ 	.short	(.L_46 - .L_45)
	.align		4
.L_45:
        /*0010*/ 	.word	index@(_Z7computePciiPiS0_)
        /*0014*/ 	.word	0x00000000


	//----- nvinfo : EIATTR_REGCOUNT
	.align		4
.L_46:
        /*0018*/ 	.byte	0x04, 0x2f
        /*001a*/ 	.short	(.L_48 - .L_47)
	.align		4
.L_47:
        /*001c*/ 	.word	index@(_ZN3cub18CUB_300001_SM_10006detail11EmptyKernelIvEEvv)
        /*0020*/ 	.word	0x00000004


	//----- nvinfo : EIATTR_FRAME_SIZE
	.align		4
.L_48:
        /*0024*/ 	.byte	0x04, 0x11
        /*0026*/ 	.short	(.L_50 - .L_49)
	.align		4
.L_49:
        /*0028*/ 	.word	index@(_ZN3cub18CUB_300001_SM_10006detail11EmptyKernelIvEEvv)
        /*002c*/ 	.word	0x00000000


	//----- nvinfo : EIATTR_MIN_STACK_SIZE
	.align		4
.L_50:
        /*0030*/ 	.byte	0x04, 0x12
        /*0032*/ 	.short	(.L_52 - .L_51)
	.align		4
.L_51:
        /*0034*/ 	.word	index@(_ZN3cub18CUB_300001_SM_10006detail11EmptyKernelIvEEvv)
        /*0038*/ 	.word	0x00000000


	//----- nvinfo : EIATTR_MIN_STACK_SIZE
	.align		4
.L_52:
        /*003c*/ 	.byte	0x04, 0x12
        /*003e*/ 	.short	(.L_54 - .L_53)
	.align		4
.L_53:
        /*0040*/ 	.word	index@(_Z7computePciiPiS0_)
        /*0044*/ 	.word	0x00000000
.L_54:


//--------------------- .nv.compat                --------------------------
	.section	.nv.compat,"",@"SHT_CUDA_COMPAT_INFO"
	.align	4
        /*0000*/ 	.byte	0x02, 0x09, 0x00, 0x00, 0x02, 0x02, 0x01, 0x00, 0x02, 0x05, 0x05, 0x00, 0x03, 0x07, 0x01, 0x01
        /*0010*/ 	.byte	0x02, 0x03, 0x00, 0x00, 0x02, 0x06, 0x01, 0x00, 0x04, 0x0b, 0x08, 0x00, 0x09, 0x00, 0x00, 0x00
        /*0020*/ 	.byte	0x00, 0x00, 0x00, 0x00


//--------------------- .nv.info._ZN3cub18CUB_300001_SM_10006detail11EmptyKernelIvEEvv --------------------------
	.section	.nv.info._ZN3cub18CUB_300001_SM_10006detail11EmptyKernelIvEEvv,"",@"SHT_CUDA_INFO"
	.sectionflags	@""
	.align	4


	//----- nvinfo : EIATTR_CUDA_API_VERSION
	.align		4
        /*0000*/ 	.byte	0x04, 0x37
        /*0002*/ 	.short	(.L_56 - .L_55)
.L_55:
        /*0004*/ 	.word	0x00000082


	//----- nvinfo : EIATTR_SPARSE_MMA_MASK
	.align		4
.L_56:
        /*0008*/ 	.byte	0x03, 0x50
        /*000a*/ 	.short	0x0000


	//----- nvinfo : EIATTR_MAXREG_COUNT
	.align		4
        /*000c*/ 	.byte	0x03, 0x1b
        /*000e*/ 	.short	0x00ff


	//----- nvinfo : EIATTR_MERCURY_ISA_VERSION
	.align		4
        /*0010*/ 	.byte	0x03, 0x5f
        /*0012*/ 	.short	0x0101


	//----- nvinfo : EIATTR_VRC_CTA_INIT_COUNT
	.align		4
        /*0014*/ 	.byte	0x02, 0x4a
	.zero		1
	.zero		1


	//----- nvinfo : EIATTR_EXIT_INSTR_OFFSETS
	.align		4
        /*0018*/ 	.byte	0x04, 0x1c
        /*001a*/ 	.short	(.L_58 - .L_57)


	//   ....[0]....
.L_57:
        /*001c*/ 	.word	0x00000010


	//----- nvinfo : EIATTR_SW_WAR
	.align		4
.L_58:
        /*0020*/ 	.byte	0x04, 0x36
        /*0022*/ 	.short	(.L_60 - .L_59)
.L_59:
        /*0024*/ 	.word	0x00000008
.L_60:


//--------------------- .nv.info._Z7computePciiPiS0_ --------------------------
	.section	.nv.info._Z7computePciiPiS0_,"",@"SHT_CUDA_INFO"
	.sectionflags	@""
	.align	4


	//----- nvinfo : EIATTR_CUDA_API_VERSION
	.align		4
        /*0000*/ 	.byte	0x04, 0x37
        /*0002*/ 	.short	(.L_62 - .L_61)
.L_61:
        /*0004*/ 	.word	0x00000082


	//----- nvinfo : EIATTR_KPARAM_INFO
	.align		4
.L_62:
        /*0008*/ 	.byte	0x04, 0x17
        /*000a*/ 	.short	(.L_64 - .L_63)
.L_63:
        /*000c*/ 	.word	0x00000000
        /*0010*/ 	.short	0x0004
        /*0012*/ 	.short	0x0018
        /*0014*/ 	.byte	0x00, 0xf5, 0x21, 0x00


	//----- nvinfo : EIATTR_KPARAM_INFO
	.align		4
.L_64:
        /*0018*/ 	.byte	0x04, 0x17
        /*001a*/ 	.short	(.L_66 - .L_65)
.L_65:
        /*001c*/ 	.word	0x00000000
        /*0020*/ 	.short	0x0003
        /*0022*/ 	.short	0x0010
        /*0024*/ 	.byte	0x00, 0xf5, 0x21, 0x00


	//----- nvinfo : EIATTR_KPARAM_INFO
	.align		4
.L_66:
        /*0028*/ 	.byte	0x04, 0x17
        /*002a*/ 	.short	(.L_68 - .L_67)
.L_67:
        /*002c*/ 	.word	0x00000000
        /*0030*/ 	.short	0x0002
        /*0032*/ 	.short	0x000c
        /*0034*/ 	.byte	0x00, 0xf0, 0x11, 0x00


	//----- nvinfo : EIATTR_KPARAM_INFO
	.align		4
.L_68:
        /*0038*/ 	.byte	0x04, 0x17
        /*003a*/ 	.short	(.L_70 - .L_69)
.L_69:
        /*003c*/ 	.word	0x00000000
        /*0040*/ 	.short	0x0001
        /*0042*/ 	.short	0x0008
        /*0044*/ 	.byte	0x00, 0xf0, 0x11, 0x00


	//----- nvinfo : EIATTR_KPARAM_INFO
	.align		4
.L_70:
        /*0048*/ 	.byte	0x04, 0x17
        /*004a*/ 	.short	(.L_72 - .L_71)
.L_71:
        /*004c*/ 	.word	0x00000000
        /*0050*/ 	.short	0x0000
        /*0052*/ 	.short	0x0000
        /*0054*/ 	.byte	0x00, 0xf5, 0x21, 0x00


	//----- nvinfo : EIATTR_SPARSE_MMA_MASK
	.align		4
.L_72:
        /*0058*/ 	.byte	0x03, 0x50
        /*005a*/ 	.short	0x0000


	//----- nvinfo : EIATTR_MAXREG_COUNT
	.align		4
        /*005c*/ 	.byte	0x03, 0x1b
        /*005e*/ 	.short	0x00ff


	//----- nvinfo : EIATTR_MERCURY_ISA_VERSION
	.align		4
        /*0060*/ 	.byte	0x03, 0x5f
        /*0062*/ 	.short	0x0101


	//----- nvinfo : EIATTR_VRC_CTA_INIT_COUNT
	.align		4
        /*0064*/ 	.byte	0x02, 0x4a
	.zero		1
	.zero		1


	//----- nvinfo : EIATTR_EXIT_INSTR_OFFSETS
	.align		4
        /*0068*/ 	.byte	0x04, 0x1c
        /*006a*/ 	.short	(.L_74 - .L_73)


	//   ....[0]....
.L_73:
        /*006c*/ 	.word	0x00000080


	//   ....[1]....
        /*0070*/ 	.word	0x000000c0


	//   ....[2]....
        /*0074*/ 	.word	0x00000a70


	//----- nvinfo : EIATTR_CRS_STACK_SIZE
	.align		4
.L_74:
        /*0078*/ 	.byte	0x04, 0x1e
        /*007a*/ 	.short	(.L_76 - .L_75)
.L_75:
        /*007c*/ 	.word	0x00000000


	//----- nvinfo : EIATTR_CBANK_PARAM_SIZE
	.align		4
.L_76:
        /*0080*/ 	.byte	0x03, 0x19
        /*0082*/ 	.short	0x0020


	//----- nvinfo : EIATTR_PARAM_CBANK
	.align		4
        /*0084*/ 	.byte	0x04, 0x0a
        /*0086*/ 	.short	(.L_78 - .L_77)
	.align		4
.L_77:
        /*0088*/ 	.word	index@(.nv.constant0._Z7computePciiPiS0_)
        /*008c*/ 	.short	0x0380
        /*008e*/ 	.short	0x0020


	//----- nvinfo : EIATTR_SW_WAR
	.align		4
.L_78:
        /*0090*/ 	.byte	0x04, 0x36
        /*0092*/ 	.short	(.L_80 - .L_79)
.L_79:
        /*0094*/ 	.word	0x00000008
.L_80:


//--------------------- .nv.callgraph             --------------------------
	.section	.nv.callgraph,"",@"SHT_CUDA_CALLGRAPH"
	.align	4
	.sectionentsize	8
	.align		4
        /*0000*/ 	.word	0x00000000
	.align		4
        /*0004*/ 	.word	0xffffffff
	.align		4
        /*0008*/ 	.word	0x00000000
	.align		4
        /*000c*/ 	.word	0xfffffffe
	.align		4
        /*0010*/ 	.word	0x00000000
	.align		4
        /*0014*/ 	.word	0xfffffffd
	.align		4
        /*0018*/ 	.word	0x00000000
	.align		4
        /*001c*/ 	.word	0xfffffffc


//--------------------- .nv.constant4             --------------------------
	.section	.nv.constant4,"a",@progbits
	.align	8
	.align		8
.nv.constant4:
        /*0000*/ 	.dword	_ZN34_INTERNAL_edd1c641_4_k_cu_04d2bf284cuda3std3__45__cpo5beginE
	.align		8
        /*0008*/ 	.dword	_ZN34_INTERNAL_edd1c641_4_k_cu_04d2bf284cuda3std3__45__cpo3endE
	.align		8
        /*0010*/ 	.dword	_ZN34_INTERNAL_edd1c641_4_k_cu_04d2bf284cuda3std3__45__cpo6cbeginE
	.align		8
        /*0018*/ 	.dword	_ZN34_INTERNAL_edd1c641_4_k_cu_04d2bf284cuda3std3__45__cpo4cendE
	.align		8
        /*0020*/ 	.dword	_ZN34_INTERNAL_edd1c641_4_k_cu_04d2bf284cuda3std3__45__cpo6rbeginE
	.align		8
        /*0028*/ 	.dword	_ZN34_INTERNAL_edd1c641_4_k_cu_04d2bf284cuda3std3__45__cpo4rendE
	.align		8
        /*0030*/ 	.dword	_ZN34_INTERNAL_edd1c641_4_k_cu_04d2bf284cuda3std3__45__cpo7crbeginE
	.align		8
        /*0038*/ 	.dword	_ZN34_INTERNAL_edd1c641_4_k_cu_04d2bf284cuda3std3__45__cpo5crendE
	.align		8
        /*0040*/ 	.dword	_ZN34_INTERNAL_edd1c641_4_k_cu_04d2bf284cuda3std3__436_GLOBAL__N__edd1c641_4_k_cu_04d2bf286ignoreE
	.align		8
        /*0048*/ 	.dword	_ZN34_INTERNAL_edd1c641_4_k_cu_04d2bf284cuda3std3__419piecewise_constructE
	.align		8
        /*0050*/ 	.dword	_ZN34_INTERNAL_edd1c641_4_k_cu_04d2bf284cuda3std3__48in_placeE
	.align		8
        /*0058*/ 	.dword	_ZN34_INTERNAL_edd1c641_4_k_cu_04d2bf284cuda3std3__420unreachable_sentinelE
	.align		8
        /*0060*/ 	.dword	_ZN34_INTERNAL_edd1c641_4_k_cu_04d2bf284cuda3std3__47nulloptE
	.align		8
        /*0068*/ 	.dword	_ZN34_INTERNAL_edd1c641_4_k_cu_04d2bf284cuda3std3__48unexpectE
	.align		8
        /*0070*/ 	.dword	_ZN34_INTERNAL_edd1c641_4_k_cu_04d2bf284cuda3std6ranges3__45__cpo4swapE
	.align		8
        /*0078*/ 	.dword	_ZN34_INTERNAL_edd1c641_4_k_cu_04d2bf284cuda3std6ranges3__45__cpo9iter_moveE
	.align		8
        /*0080*/ 	.dword	_ZN34_INTERNAL_edd1c641_4_k_cu_04d2bf284cuda3std6ranges3__45__cpo5beginE
	.align		8
        /*0088*/ 	.dword	_ZN34_INTERNAL_edd1c641_4_k_cu_04d2bf284cuda3std6ranges3__45__cpo3endE
	.align		8
        /*0090*/ 	.dword	_ZN34_INTERNAL_edd1c641_4_k_cu_04d2bf284cuda3std6ranges3__45__cpo6cbeginE
	.align		8
        /*0098*/ 	.dword	_ZN34_INTERNAL_edd1c641_4_k_cu_04d2bf284cuda3std6ranges3__45__cpo4cendE
	.align		8
        /*00a0*/ 	.dword	_ZN34_INTERNAL_edd1c641_4_k_cu_04d2bf284cuda3std6ranges3__45__cpo7advanceE
	.align		8
        /*00a8*/ 	.dword	_ZN34_INTERNAL_edd1c641_4_k_cu_04d2bf284cuda3std6ranges3__45__cpo9iter_swapE
	.align		8
        /*00b0*/ 	.dword	_ZN34_INTERNAL_edd1c641_4_k_cu_04d2bf284cuda3std6ranges3__45__cpo4nextE
	.align		8
        /*00b8*/ 	.dword	_ZN34_INTERNAL_edd1c641_4_k_cu_04d2bf284cuda3std6ranges3__45__cpo4prevE
	.align		8
        /*00c0*/ 	.dword	_ZN34_INTERNAL_edd1c641_4_k_cu_04d2bf284cuda3std6ranges3__45__cpo4dataE
	.align		8
        /*00c8*/ 	.dword	_ZN34_INTERNAL_edd1c641_4_k_cu_04d2bf284cuda3std6ranges3__45__cpo5cdataE
	.align		8
        /*00d0*/ 	.dword	_ZN34_INTERNAL_edd1c641_4_k_cu_04d2bf284cuda3std6ranges3__45__cpo4sizeE
	.align		8
        /*00d8*/ 	.dword	_ZN34_INTERNAL_edd1c641_4_k_cu_04d2bf284cuda3std6ranges3__45__cpo5ssizeE
	.align		8
        /*00e0*/ 	.dword	_ZN34_INTERNAL_edd1c641_4_k_cu_04d2bf284cuda3std6ranges3__45__cpo8distanceE
	.align		8
        /*00e8*/ 	.dword	_ZN34_INTERNAL_edd1c641_4_k_cu_04d2bf286thrust24THRUST_300001_SM_1000_NS8cuda_cub3parE
	.align		8
        /*00f0*/ 	.dword	_ZN34_INTERNAL_edd1c641_4_k_cu_04d2bf286thrust24THRUST_300001_SM_1000_NS8cuda_cub10par_nosyncE
	.align		8
        /*00f8*/ 	.dword	_ZN34_INTERNAL_edd1c641_4_k_cu_04d2bf286thrust24THRUST_300001_SM_1000_NS6system6detail10sequential3seqE
	.align		8
        /*0100*/ 	.dword	_ZN34_INTERNAL_edd1c641_4_k_cu_04d2bf286thrust24THRUST_300001_SM_1000_NS12placeholders2_1E
	.align		8
        /*0108*/ 	.dword	_ZN34_INTERNAL_edd1c641_4_k_cu_04d2bf286thrust24THRUST_300001_SM_1000_NS12placeholders2_2E
	.align		8
        /*0110*/ 	.dword	_ZN34_INTERNAL_edd1c641_4_k_cu_04d2bf286thrust24THRUST_300001_SM_1000_NS12placeholders2_3E
	.align		8
        /*0118*/ 	.dword	_ZN34_INTERNAL_edd1c641_4_k_cu_04d2bf286thrust24THRUST_300001_SM_1000_NS12placeholders2_4E
	.align		8
        /*0120*/ 	.dword	_ZN34_INTERNAL_edd1c641_4_k_cu_04d2bf286thrust24THRUST_300001_SM_1000_NS12placeholders2_5E
	.align		8
        /*0128*/ 	.dword	_ZN34_INTERNAL_edd1c641_4_k_cu_04d2bf286thrust24THRUST_300001_SM_1000_NS12placeholders2_6E
	.align		8
        /*0130*/ 	.dword	_ZN34_INTERNAL_edd1c641_4_k_cu_04d2bf286thrust24THRUST_300001_SM_1000_NS12placeholders2_7E
	.align		8
        /*0138*/ 	.dword	_ZN34_INTERNAL_edd1c641_4_k_cu_04d2bf286thrust24THRUST_300001_SM_1000_NS12placeholders2_8E
	.align		8
        /*0140*/ 	.dword	_ZN34_INTERNAL_edd1c641_4_k_cu_04d2bf286thrust24THRUST_300001_SM_1000_NS12placeholders2_9E
	.align		8
        /*0148*/ 	.dword	_ZN34_INTERNAL_edd1c641_4_k_cu_04d2bf286thrust24THRUST_300001_SM_1000_NS12placeholders3_10E
	.align		8
        /*0150*/ 	.dword	_ZN34_INTERNAL_edd1c641_4_k_cu_04d2bf286thrust24THRUST_300001_SM_1000_NS3seqE


//--------------------- .text._ZN3cub18CUB_300001_SM_10006detail11EmptyKernelIvEEvv --------------------------
	.section	.text._ZN3cub18CUB_300001_SM_10006detail11EmptyKernelIvEEvv,"ax",@progbits
	.align	128
        .global         _ZN3cub18CUB_300001_SM_10006detail11EmptyKernelIvEEvv
        .type           _ZN3cub18CUB_300001_SM_10006detail11EmptyKernelIvEEvv,@function
        .size           _ZN3cub18CUB_300001_SM_10006detail11EmptyKernelIvEEvv,(.L_x_9 - _ZN3cub18CUB_300001_SM_10006detail11EmptyKernelIvEEvv)
        .other          _ZN3cub18CUB_300001_SM_10006detail11EmptyKernelIvEEvv,@"STO_CUDA_ENTRY STV_DEFAULT"
_ZN3cub18CUB_300001_SM_10006detail11EmptyKernelIvEEvv:
.text._ZN3cub18CUB_300001_SM_10006detail11EmptyKernelIvEEvv:
[----:B------:R-:W-:Y:S01]  /*0000*/  LDC R1, c[0x0][0x37c] ;  /* 0x0000df00ff017b82 */ /* 0x000fe20000000800 */
[----:B------:R-:W-:Y:S05]  /*0010*/  EXIT ;  /* 0x000000000000794d */ /* 0x000fea0003800000 */
.L_x_0:
[----:B------:R-:W-:-:S00]  /*0020*/  BRA `(.L_x_0) ;  /* 0xfffffffc00fc7947 */ /* 0x000fc0000383ffff */
[----:B------:R-:W-:-:S00]  /*0030*/  NOP ;  /* 0x0000000000007918 */ /* 0x000fc00000000000 */
        /* <DEDUP_REMOVED lines=12> */
.L_x_9:


//--------------------- .text._Z7computePciiPiS0_ --------------------------
	.section	.text._Z7computePciiPiS0_,"ax",@progbits
	.align	128
        .global         _Z7computePciiPiS0_
        .type           _Z7computePciiPiS0_,@function
        .size           _Z7computePciiPiS0_,(.L_x_10 - _Z7computePciiPiS0_)
        .other          _Z7computePciiPiS0_,@"STO_CUDA_ENTRY STV_DEFAULT"
_Z7computePciiPiS0_:
.text._Z7computePciiPiS0_:
[----:B------:R-:W-:Y:S01]  /*0000*/  LDC R1, c[0x0][0x37c] ;  /* 0x0000df00ff017b82 */ /* 0x000fe20000000800 */
[----:B------:R-:W0:Y:S07]  /*0010*/  S2R R5, SR_TID.X ;  /* 0x0000000000057919 */ /* 0x000e2e0000002100 */
[----:B------:R-:W0:Y:S01]  /*0020*/  S2UR UR4, SR_CTAID.X ;  /* 0x00000000000479c3 */ /* 0x000e220000002500 */
[----:B------:R-:W1:Y:S07]  /*0030*/  LDCU UR5, c[0x0][0x388] ;  /* 0x00007100ff0577ac */ /* 0x000e6e0008000800 */
[----:B------:R-:W0:Y:S02]  /*0040*/  LDC R0, c[0x0][0x360] ;  /* 0x0000d800ff007b82 */ /* 0x000e240000000800 */
[----:B0-----:R-:W-:-:S04]  /*0050*/  IMAD R5, R0, UR4, R5 ;  /* 0x0000000400057c24 */ /* 0x001fc8000f8e0205 */
[----:B------:R-:W-:-:S05]  /*0060*/  VIADD R13, R5, 0x1 ;  /* 0x00000001050d7836 */ /* 0x000fca0000000000 */
[----:B-1----:R-:W-:-:S13]  /*0070*/  ISETP.GE.AND P0, PT, R13, UR5, PT ;  /* 0x000000050d007c0c */ /* 0x002fda000bf06270 */
[----:B------:R-:W-:Y:S05]  /*0080*/  @P0 EXIT ;  /* 0x000000000000094d */ /* 0x000fea0003800000 */
[----:B------:R-:W0:Y:S08]  /*0090*/  LDC R12, c[0x0][0x38c] ;  /* 0x0000e300ff0c7b82 */ /* 0x000e300000000800 */
[----:B------:R-:W1:Y:S01]  /*00a0*/  LDC.64 R2, c[0x0][0x398] ;  /* 0x0000e600ff027b82 */ /* 0x000e620000000a00 */
[----:B0-----:R-:W-:-:S13]  /*00b0*/  ISETP.GE.AND P0, PT, R12, 0x1, PT ;  /* 0x000000010c00780c */ /* 0x001fda0003f06270 */
[----:B-1----:R-:W-:Y:S05]  /*00c0*/  @!P0 EXIT ;  /* 0x000000000000894d */ /* 0x002fea0003800000 */
[----:B------:R-:W0:Y:S01]  /*00d0*/  LDCU.64 UR6, c[0x0][0x380] ;  /* 0x00007000ff0677ac */ /* 0x000e220008000a00 */
[C---:B------:R-:W-:Y:S01]  /*00e0*/  IMAD R19, R5.reuse, R12, RZ ;  /* 0x0000000c05137224 */ /* 0x040fe200078e02ff */
[C---:B------:R-:W-:Y:S01]  /*00f0*/  LOP3.LUT R17, R12.reuse, 0x7, RZ, 0xc0, !PT ;  /* 0x000000070c117812 */ /* 0x040fe200078ec0ff */
[----:B------:R-:W-:Y:S01]  /*0100*/  IMAD.WIDE R2, R5, 0x4, R2 ;  /* 0x0000000405027825 */ /* 0x000fe200078e0202 */
[C---:B------:R-:W-:Y:S01]  /*0110*/  LOP3.LUT R15, R12.reuse, 0x7ffffff8, RZ, 0xc0, !PT ;  /* 0x7ffffff80c0f7812 */ /* 0x040fe200078ec0ff */
[----:B------:R-:W1:Y:S01]  /*0120*/  LDCU.64 UR4, c[0x0][0x358] ;  /* 0x00006b00ff0477ac */ /* 0x000e620008000a00 */
[----:B------:R-:W-:Y:S01]  /*0130*/  SHF.R.S32.HI R18, RZ, 0x1f, R19 ;  /* 0x0000001fff127819 */ /* 0x000fe20000011413 */
[----:B------:R-:W-:Y:S01]  /*0140*/  VIADD R0, R17, 0xffffffff ;  /* 0xffffffff11007836 */ /* 0x000fe20000000000 */
[----:B------:R-:W-:-:S04]  /*0150*/  LOP3.LUT R12, R12, 0x3, RZ, 0xc0, !PT ;  /* 0x000000030c0c7812 */ /* 0x000fc800078ec0ff */
[----:B------:R-:W-:Y:S01]  /*0160*/  ISETP.GE.U32.AND P0, PT, R0, 0x3, PT ;  /* 0x000000030000780c */ /* 0x000fe20003f06070 */
[----:B------:R-:W-:Y:S01]  /*0170*/  IMAD.MOV R0, RZ, RZ, -R15 ;  /* 0x000000ffff007224 */ /* 0x000fe200078e0a0f */
[----:B0-----:R-:W-:-:S04]  /*0180*/  IADD3 R16, P1, PT, R19, UR6, RZ ;  /* 0x0000000613107c10 */ /* 0x001fc8000ff3e0ff */
[----:B------:R-:W-:-:S04]  /*0190*/  IADD3 R16, P2, PT, R16, 0x3, RZ ;  /* 0x0000000310107810 */ /* 0x000fc80007f5e0ff */
[----:B-1----:R-:W-:-:S09]  /*01a0*/  IADD3.X R14, PT, PT, RZ, UR7, R18, P2, P1 ;  /* 0x00000007ff0e7c10 */ /* 0x002fd200097e2412 */
.L_x_7:
[----:B------:R-:W0:Y:S01]  /*01b0*/  LDC R8, c[0x0][0x38c] ;  /* 0x0000e300ff087b82 */ /* 0x000e220000000800 */
[----:B------:R-:W-:Y:S02]  /*01c0*/  IMAD.MOV.U32 R24, RZ, RZ, RZ ;  /* 0x000000ffff187224 */ /* 0x000fe400078e00ff */
[----:B------:R-:W-:Y:S01]  /*01d0*/  IMAD.MOV.U32 R20, RZ, RZ, RZ ;  /* 0x000000ffff147224 */ /* 0x000fe200078e00ff */
[----:B0-----:R-:W-:Y:S01]  /*01e0*/  ISETP.GE.U32.AND P1, PT, R8, 0x8, PT ;  /* 0x000000080800780c */ /* 0x001fe20003f26070 */
[----:B------:R-:W-:-:S05]  /*01f0*/  IMAD R11, R13, R8, RZ ;  /* 0x000000080d0b7224 */ /* 0x000fca00078e02ff */
[----:B------:R-:W-:-:S07]  /*0200*/  SHF.R.S32.HI R22, RZ, 0x1f, R11 ;  /* 0x0000001fff167819 */ /* 0x000fce000001140b */
[----:B------:R-:W-:Y:S05]  /*0210*/  @!P1 BRA `(.L_x_1) ;  /* 0x0000000000e09947 */ /* 0x000fea0003800000 */
[----:B------:R-:W0:Y:S01]  /*0220*/  LDCU.64 UR6, c[0x0][0x380] ;  /* 0x00007000ff0677ac */ /* 0x000e220008000a00 */
[----:B------:R-:W-:Y:S02]  /*0230*/  IMAD.MOV.U32 R20, RZ, RZ, RZ ;  /* 0x000000ffff147224 */ /* 0x000fe400078e00ff */
[----:B------:R-:W-:Y:S02]  /*0240*/  IMAD.MOV.U32 R4, RZ, RZ, R16 ;  /* 0x000000ffff047224 */ /* 0x000fe400078e0010 */
[----:B------:R-:W-:Y:S02]  /*0250*/  IMAD.MOV.U32 R5, RZ, RZ, R14 ;  /* 0x000000ffff057224 */ /* 0x000fe400078e000e */
[----:B------:R-:W-:Y:S01]  /*0260*/  IMAD.MOV.U32 R9, RZ, RZ, R0 ;  /* 0x000000ffff097224 */ /* 0x000fe200078e0000 */
[----:B0-----:R-:W-:-:S04]  /*0270*/  IADD3 R6, P1, PT, R11, UR6, RZ ;  /* 0x000000060b067c10 */ /* 0x001fc8000ff3e0ff */
[----:B------:R-:W-:-:S04]  /*0280*/  IADD3 R6, P2, PT, R6, 0x3, RZ ;  /* 0x0000000306067810 */ /* 0x000fc80007f5e0ff */
[----:B------:R-:W-:-:S09]  /*0290*/  IADD3.X R7, PT, PT, RZ, UR7, R22, P2, P1 ;  /* 0x00000007ff077c10 */ /* 0x000fd200097e2416 */
.L_x_2:
[----:B------:R-:W2:Y:S04]  /*02a0*/  LDG.E.U8 R10, desc[UR4][R4.64+-0x3] ;  /* 0xfffffd04040a7981 */ /* 0x000ea8000c1e1100 */
[----:B------:R-:W2:Y:S04]  /*02b0*/  LDG.E.U8 R21, desc[UR4][R6.64+-0x3] ;  /* 0xfffffd0406157981 */ /* 0x000ea8000c1e1100 */
[----:B------:R-:W3:Y:S04]  /*02c0*/  LDG.E.U8 R23, desc[UR4][R4.64+-0x2] ;  /* 0xfffffe0404177981 */ /* 0x000ee8000c1e1100 */
[----:B------:R-:W3:Y:S04]  /*02d0*/  LDG.E.U8 R24, desc[UR4][R6.64+-0x2] ;  /* 0xfffffe0406187981 */ /* 0x000ee8000c1e1100 */
[----:B------:R-:W4:Y:S04]  /*02e0*/  LDG.E.U8 R25, desc[UR4][R4.64+-0x1] ;  /* 0xffffff0404197981 */ /* 0x000f28000c1e1100 */
[----:B------:R-:W4:Y:S04]  /*02f0*/  LDG.E.U8 R26, desc[UR4][R6.64+-0x1] ;  /* 0xffffff04061a7981 */ /* 0x000f28000c1e1100 */
[----:B------:R-:W5:Y:S04]  /*0300*/  LDG.E.U8 R27, desc[UR4][R4.64] ;  /* 0x00000004041b7981 */ /* 0x000f68000c1e1100 */
[----:B------:R-:W5:Y:S01]  /*0310*/  LDG.E.U8 R28, desc[UR4][R6.64] ;  /* 0x00000004061c7981 */ /* 0x000f62000c1e1100 */
[----:B--2---:R-:W-:-:S03]  /*0320*/  ISETP.NE.AND P1, PT, R10, R21, PT ;  /* 0x000000150a00720c */ /* 0x004fc60003f25270 */
[----:B------:R-:W2:Y:S04]  /*0330*/  LDG.E.U8 R10, desc[UR4][R4.64+0x1] ;  /* 0x00000104040a7981 */ /* 0x000ea8000c1e1100 */
[----:B------:R-:W2:Y:S01]  /*0340*/  LDG.E.U8 R21, desc[UR4][R6.64+0x1] ;  /* 0x0000010406157981 */ /* 0x000ea2000c1e1100 */
[----:B---3--:R-:W-:Y:S01]  /*0350*/  ISETP.NE.AND P2, PT, R23, R24, PT ;  /* 0x000000181700720c */ /* 0x008fe20003f45270 */
[----:B------:R-:W-:-:S04]  /*0360*/  VIADD R23, R20, 0x1 ;  /* 0x0000000114177836 */ /* 0x000fc80000000000 */
[----:B------:R-:W-:Y:S02]  /*0370*/  @!P1 IMAD.MOV R23, RZ, RZ, R20 ;  /* 0x000000ffff179224 */ /* 0x000fe400078e0214 */
[----:B------:R-:W3:Y:S01]  /*0380*/  LDG.E.U8 R20, desc[UR4][R4.64+0x2] ;  /* 0x0000020404147981 */ /* 0x000ee2000c1e1100 */
[----:B----4-:R-:W-:Y:S01]  /*0390*/  ISETP.NE.AND P1, PT, R25, R26, PT ;  /* 0x0000001a1900720c */ /* 0x010fe20003f25270 */
[----:B------:R-:W-:Y:S02]  /*03a0*/  VIADD R24, R23, 0x1 ;  /* 0x0000000117187836 */ /* 0x000fe40000000000 */
[----:B------:R-:W4:Y:S02]  /*03b0*/  LDG.E.U8 R26, desc[UR4][R6.64+0x4] ;  /* 0x00000404061a7981 */ /* 0x000f24000c1e1100 */
[----:B------:R-:W-:Y:S02]  /*03c0*/  @!P2 IMAD.MOV R24, RZ, RZ, R23 ;  /* 0x000000ffff18a224 */ /* 0x000fe400078e0217 */
[----:B------:R-:W3:Y:S01]  /*03d0*/  LDG.E.U8 R23, desc[UR4][R6.64+0x2] ;  /* 0x0000020406177981 */ /* 0x000ee2000c1e1100 */
[----:B-----5:R-:W-:Y:S01]  /*03e0*/  ISETP.NE.AND P2, PT, R27, R28, PT ;  /* 0x0000001c1b00720c */ /* 0x020fe20003f45270 */
[----:B------:R-:W-:-:S04]  /*03f0*/  VIADD R25, R24, 0x1 ;  /* 0x0000000118197836 */ /* 0x000fc80000000000 */
[----:B------:R-:W-:Y:S02]  /*0400*/  @!P1 IMAD.MOV R25, RZ, RZ, R24 ;  /* 0x000000ffff199224 */ /* 0x000fe400078e0218 */
[----:B------:R0:W5:Y:S01]  /*0410*/  LDG.E.U8 R24, desc[UR4][R6.64+0x3] ;  /* 0x0000030406187981 */ /* 0x000162000c1e1100 */
[----:B--2---:R-:W-:-:S03]  /*0420*/  ISETP.NE.AND P1, PT, R10, R21, PT ;  /* 0x000000150a00720c */ /* 0x004fc60003f25270 */
[----:B------:R-:W5:Y:S01]  /*0430*/  LDG.E.U8 R21, desc[UR4][R4.64+0x3] ;  /* 0x0000030404157981 */ /* 0x000f62000c1e1100 */
[C---:B------:R-:W-:Y:S01]  /*0440*/  VIADD R10, R25.reuse, 0x1 ;  /* 0x00000001190a7836 */ /* 0x040fe20000000000 */
[----:B------:R-:W-:Y:S02]  /*0450*/  @!P2 IADD3 R10, PT, PT, R25, RZ, RZ ;  /* 0x000000ff190aa210 */ /* 0x000fe40007ffe0ff */
[----:B------:R-:W4:Y:S01]  /*0460*/  LDG.E.U8 R25, desc[UR4][R4.64+0x4] ;  /* 0x0000040404197981 */ /* 0x000f22000c1e1100 */
[----:B------:R-:W-:Y:S01]  /*0470*/  VIADD R9, R9, 0x8 ;  /* 0x0000000809097836 */ /* 0x000fe20000000000 */
[----:B---3--:R-:W-:Y:S01]  /*0480*/  ISETP.NE.AND P2, PT, R20, R23, PT ;  /* 0x000000171400720c */ /* 0x008fe20003f45270 */
[----:B------:R-:W-:-:S03]  /*0490*/  VIADD R20, R10, 0x1 ;  /* 0x000000010a147836 */ /* 0x000fc60000000000 */
[----:B------:R-:W-:Y:S01]  /*04a0*/  @!P1 IMAD.MOV R20, RZ, RZ, R10 ;  /* 0x000000ffff149224 */ /* 0x000fe200078e020a */
[----:B------:R-:W-:-:S03]  /*04b0*/  ISETP.NE.AND P3, PT, R9, RZ, PT ;  /* 0x000000ff0900720c */ /* 0x000fc60003f65270 */
[----:B------:R-:W-:-:S05]  /*04c0*/  VIADD R10, R20, 0x1 ;  /* 0x00000001140a7836 */ /* 0x000fca0000000000 */
[----:B------:R-:W-:Y:S01]  /*04d0*/  @!P2 IMAD.MOV R10, RZ, RZ, R20 ;  /* 0x000000ffff0aa224 */ /* 0x000fe200078e0214 */
[----:B0-----:R-:W-:-:S05]  /*04e0*/  IADD3 R6, P4, PT, R6, 0x8, RZ ;  /* 0x0000000806067810 */ /* 0x001fca0007f9e0ff */
[----:B------:R-:W-:Y:S01]  /*04f0*/  IMAD.X R7, RZ, RZ, R7, P4 ;  /* 0x000000ffff077224 */ /* 0x000fe200020e0607 */
[----:B-----5:R-:W-:Y:S02]  /*0500*/  ISETP.NE.AND P1, PT, R21, R24, PT ;  /* 0x000000181500720c */ /* 0x020fe40003f25270 */
[----:B----4-:R-:W-:Y:S01]  /*0510*/  ISETP.NE.AND P2, PT, R25, R26, PT ;  /* 0x0000001a1900720c */ /* 0x010fe20003f45270 */
[----:B------:R-:W-:-:S10]  /*0520*/  VIADD R21, R10, 0x1 ;  /* 0x000000010a157836 */ /* 0x000fd40000000000 */
[----:B------:R-:W-:Y:S01]  /*0530*/  @!P1 IMAD.MOV R21, RZ, RZ, R10 ;  /* 0x000000ffff159224 */ /* 0x000fe200078e020a */
[----:B------:R-:W-:-:S03]  /*0540*/  IADD3 R4, P1, PT, R4, 0x8, RZ ;  /* 0x0000000804047810 */ /* 0x000fc60007f3e0ff */
[----:B------:R-:W-:Y:S02]  /*0550*/  VIADD R20, R21, 0x1 ;  /* 0x0000000115147836 */ /* 0x000fe40000000000 */
[----:B------:R-:W-:Y:S02]  /*0560*/  IMAD.X R5, RZ, RZ, R5, P1 ;  /* 0x000000ffff057224 */ /* 0x000fe400008e0605 */
[----:B------:R-:W-:Y:S01]  /*0570*/  @!P2 IMAD.MOV R20, RZ, RZ, R21 ;  /* 0x000000ffff14a224 */ /* 0x000fe200078e0215 */
[----:B------:R-:W-:Y:S06]  /*0580*/  @P3 BRA `(.L_x_2) ;  /* 0xfffffffc00443947 */ /* 0x000fec000383ffff */
[----:B------:R-:W-:-:S07]  /*0590*/  MOV R24, R15 ;  /* 0x0000000f00187202 */ /* 0x000fce0000000f00 */
.L_x_1:
[----:B------:R-:W-:-:S13]  /*05a0*/  ISETP.NE.AND P1, PT, R17, RZ, PT ;  /* 0x000000ff1100720c */ /* 0x000fda0003f25270 */
[----:B------:R-:W-:Y:S05]  /*05b0*/  @!P1 BRA `(.L_x_3) ;  /* 0x0000000000ec9947 */ /* 0x000fea0003800000 */
[----:B------:R-:W-:Y:S01]  /*05c0*/  ISETP.NE.AND P1, PT, R12, RZ, PT ;  /* 0x000000ff0c00720c */ /* 0x000fe20003f25270 */
[----:B------:R-:W-:-:S12]  /*05d0*/  @!P0 BRA `(.L_x_4) ;  /* 0x0000000000688947 */ /* 0x000fd80003800000 */
[----:B------:R-:W0:Y:S02]  /*05e0*/  LDCU.64 UR6, c[0x0][0x380] ;  /* 0x00007000ff0677ac */ /* 0x000e240008000a00 */
[C---:B0-----:R-:W-:Y:S02]  /*05f0*/  IADD3 R6, P2, P3, R24.reuse, UR6, R19 ;  /* 0x0000000618067c10 */ /* 0x041fe4000fb5e013 */
[----:B------:R-:W-:Y:S02]  /*0600*/  IADD3 R4, P4, P5, R24, UR6, R11 ;  /* 0x0000000618047c10 */ /* 0x000fe4000fd9e00b */
[----:B------:R-:W-:Y:S02]  /*0610*/  IADD3.X R7, PT, PT, RZ, UR7, R18, P2, P3 ;  /* 0x00000007ff077c10 */ /* 0x000fe400097e6412 */
[----:B------:R-:W-:-:S03]  /*0620*/  IADD3.X R5, PT, PT, RZ, UR7, R22, P4, P5 ;  /* 0x00000007ff057c10 */ /* 0x000fc6000a7ea416 */
        /* <DEDUP_REMOVED lines=8> */
[----:B------:R-:W-:Y:S01]  /*06b0*/  VIADD R24, R24, 0x4 ;  /* 0x0000000418187836 */ /* 0x000fe20000000000 */
[----:B--2---:R-:W-:Y:S01]  /*06c0*/  ISETP.NE.AND P2, PT, R9, R10, PT ;  /* 0x0000000a0900720c */ /* 0x004fe20003f45270 */
[----:B------:R-:W-:Y:S01]  /*06d0*/  VIADD R9, R20, 0x1 ;  /* 0x0000000114097836 */ /* 0x000fe20000000000 */
[----:B---3--:R-:W-:-:S11]  /*06e0*/  ISETP.NE.AND P3, PT, R21, R26, PT ;  /* 0x0000001a1500720c */ /* 0x008fd60003f65270 */
[----:B------:R-:W-:Y:S01]  /*06f0*/  @!P2 IMAD.MOV R9, RZ, RZ, R20 ;  /* 0x000000ffff09a224 */ /* 0x000fe200078e0214 */
[----:B----4-:R-:W-:-:S03]  /*0700*/  ISETP.NE.AND P2, PT, R23, R28, PT ;  /* 0x0000001c1700720c */ /* 0x010fc60003f45270 */
[----:B------:R-:W-:Y:S02]  /*0710*/  VIADD R10, R9, 0x1 ;  /* 0x00000001090a7836 */ /* 0x000fe40000000000 */
[----:B------:R-:W-:Y:S01]  /*0720*/  @!P3 IMAD.MOV R10, RZ, RZ, R9 ;  /* 0x000000ffff0ab224 */ /* 0x000fe200078e0209 */
[----:B-----5:R-:W-:-:S03]  /*0730*/  ISETP.NE.AND P3, PT, R25, R27, PT ;  /* 0x0000001b1900720c */ /* 0x020fc60003f65270 */
[----:B------:R-:W-:-:S04]  /*0740*/  VIADD R9, R10, 0x1 ;  /* 0x000000010a097836 */ /* 0x000fc80000000000 */
[----:B------:R-:W-:-:S04]  /*0750*/  @!P2 IMAD.MOV R9, RZ, RZ, R10 ;  /* 0x000000ffff09a224 */ /* 0x000fc800078e020a */
[----:B------:R-:W-:Y:S02]  /*0760*/  VIADD R20, R9, 0x1 ;  /* 0x0000000109147836 */ /* 0x000fe40000000000 */
[----:B------:R-:W-:-:S07]  /*0770*/  @!P3 IMAD.MOV R20, RZ, RZ, R9 ;  /* 0x000000ffff14b224 */ /* 0x000fce00078e0209 */
.L_x_4:
[----:B------:R-:W-:Y:S05]  /*0780*/  @!P1 BRA `(.L_x_3) ;  /* 0x0000000000789947 */ /* 0x000fea0003800000 */
[----:B------:R-:W-:Y:S02]  /*0790*/  ISETP.NE.AND P2, PT, R12, 0x1, PT ;  /* 0x000000010c00780c */ /* 0x000fe40003f45270 */
[----:B------:R-:W-:-:S11]  /*07a0*/  LOP3.LUT P1, RZ, R8, 0x1, RZ, 0xc0, !PT ;  /* 0x0000000108ff7812 */ /* 0x000fd6000782c0ff */
[----:B------:R-:W0:Y:S08]  /*07b0*/  @P2 LDC.64 R6, c[0x0][0x380] ;  /* 0x0000e000ff062b82 */ /* 0x000e300000000a00 */
[----:B------:R-:W1:Y:S01]  /*07c0*/  @P1 LDC.64 R4, c[0x0][0x380] ;  /* 0x0000e000ff041b82 */ /* 0x000e620000000a00 */
[CC--:B0-----:R-:W-:Y:S02]  /*07d0*/  @P2 IADD3 R8, P3, P4, R24.reuse, R6.reuse, R19 ;  /* 0x0000000618082210 */ /* 0x0c1fe40007c7e013 */
[----:B------:R-:W-:-:S02]  /*07e0*/  @P2 IADD3 R6, P5, P6, R24, R6, R11 ;  /* 0x0000000618062210 */ /* 0x000fc40007ebe00b */
[-C--:B------:R-:W-:Y:S02]  /*07f0*/  @P2 IADD3.X R9, PT, PT, RZ, R7.reuse, R18, P3, P4 ;  /* 0x00000007ff092210 */ /* 0x080fe40001fe8412 */
[----:B------:R-:W-:Y:S01]  /*0800*/  @P2 IADD3.X R7, PT, PT, RZ, R7, R22, P5, P6 ;  /* 0x00000007ff072210 */ /* 0x000fe20002fec416 */
[----:B------:R-:W-:Y:S02]  /*0810*/  @P2 VIADD R24, R24, 0x2 ;  /* 0x0000000218182836 */ /* 0x000fe40000000000 */
[----:B------:R-:W2:Y:S04]  /*0820*/  @P2 LDG.E.U8 R21, desc[UR4][R8.64] ;  /* 0x0000000408152981 */ /* 0x000ea8000c1e1100 */
[----:B------:R-:W2:Y:S01]  /*0830*/  @P2 LDG.E.U8 R26, desc[UR4][R6.64] ;  /* 0x00000004061a2981 */ /* 0x000ea2000c1e1100 */
[----:B-1----:R-:W-:-:S02]  /*0840*/  @P1 IADD3 R10, P3, P4, R24, R4, R19 ;  /* 0x00000004180a1210 */ /* 0x002fc40007c7e013 */
[----:B------:R-:W-:Y:S01]  /*0850*/  @P1 IADD3 R4, P5, P6, R24, R4, R11 ;  /* 0x0000000418041210 */ /* 0x000fe20007ebe00b */
[----:B------:R-:W3:Y:S01]  /*0860*/  @P2 LDG.E.U8 R23, desc[UR4][R8.64+0x1] ;  /* 0x0000010408172981 */ /* 0x000ee2000c1e1100 */
[----:B------:R-:W-:-:S03]  /*0870*/  @P1 IADD3.X R11, PT, PT, RZ, R5, R18, P3, P4 ;  /* 0x00000005ff0b1210 */ /* 0x000fc60001fe8412 */
[----:B------:R-:W3:Y:S01]  /*0880*/  @P2 LDG.E.U8 R28, desc[UR4][R6.64+0x1] ;  /* 0x00000104061c2981 */ /* 0x000ee2000c1e1100 */
[----:B------:R-:W-:-:S03]  /*0890*/  @P1 IADD3.X R5, PT, PT, RZ, R5, R22, P5, P6 ;  /* 0x00000005ff051210 */ /* 0x000fc60002fec416 */
[----:B------:R-:W4:Y:S04]  /*08a0*/  @P1 LDG.E.U8 R10, desc[UR4][R10.64] ;  /* 0x000000040a0a1981 */ /* 0x000f28000c1e1100 */
[----:B------:R-:W4:Y:S01]  /*08b0*/  @P1 LDG.E.U8 R5, desc[UR4][R4.64] ;  /* 0x0000000404051981 */ /* 0x000f22000c1e1100 */
[----:B--2---:R-:W-:Y:S01]  /*08c0*/  ISETP.NE.OR P3, PT, R21, R26, !P2 ;  /* 0x0000001a1500720c */ /* 0x004fe20005765670 */
[----:B------:R-:W-:Y:S01]  /*08d0*/  @P2 VIADD R21, R20, 0x1 ;  /* 0x0000000114152836 */ /* 0x000fe20000000000 */
[----:B---3--:R-:W-:-:S11]  /*08e0*/  ISETP.NE.OR P4, PT, R23, R28, !P2 ;  /* 0x0000001c1700720c */ /* 0x008fd60005785670 */
[----:B------:R-:W-:Y:S02]  /*08f0*/  @!P3 IADD3 R21, PT, PT, R20, RZ, RZ ;  /* 0x000000ff1415b210 */ /* 0x000fe40007ffe0ff */
[----:B----4-:R-:W-:-:S03]  /*0900*/  ISETP.NE.OR P3, PT, R10, R5, !P1 ;  /* 0x000000050a00720c */ /* 0x010fc60004f65670 */
[----:B------:R-:W-:Y:S02]  /*0910*/  @P2 VIADD R6, R21, 0x1 ;  /* 0x0000000115062836 */ /* 0x000fe40000000000 */
[----:B------:R-:W-:-:S04]  /*0920*/  @!P4 IMAD.MOV R6, RZ, RZ, R21 ;  /* 0x000000ffff06c224 */ /* 0x000fc800078e0215 */
[----:B------:R-:W-:-:S04]  /*0930*/  @P2 IMAD.MOV.U32 R20, RZ, RZ, R6 ;  /* 0x000000ffff142224 */ /* 0x000fc800078e0006 */
[----:B------:R-:W-:Y:S02]  /*0940*/  @P1 VIADD R6, R20, 0x1 ;  /* 0x0000000114061836 */ /* 0x000fe40000000000 */
[----:B------:R-:W-:-:S04]  /*0950*/  @!P3 IMAD.MOV R6, RZ, RZ, R20 ;  /* 0x000000ffff06b224 */ /* 0x000fc800078e0214 */
[----:B------:R-:W-:-:S07]  /*0960*/  @P1 IMAD.MOV.U32 R20, RZ, RZ, R6 ;  /* 0x000000ffff141224 */ /* 0x000fce00078e0006 */
.L_x_3:
[----:B------:R-:W-:Y:S01]  /*0970*/  ISETP.NE.AND P1, PT, R20, 0x1, PT ;  /* 0x000000011400780c */ /* 0x000fe20003f25270 */
[----:B------:R-:W-:-:S12]  /*0980*/  BSSY.RECONVERGENT B0, `(.L_x_5) ;  /* 0x000000a000007945 */ /* 0x000fd80003800200 */
[----:B------:R-:W-:Y:S05]  /*0990*/  @P1 BRA `(.L_x_6) ;  /* 0x0000000000201947 */ /* 0x000fea0003800000 */
[----:B------:R-:W2:Y:S01]  /*09a0*/  LDG.E R6, desc[UR4][R2.64] ;  /* 0x0000000402067981 */ /* 0x000ea2000c1e1900 */
[----:B------:R-:W0:Y:S01]  /*09b0*/  LDC.64 R4, c[0x0][0x390] ;  /* 0x0000e400ff047b82 */ /* 0x000e220000000a00 */
[----:B--2---:R-:W-:-:S04]  /*09c0*/  IMAD.IADD R7, R19, 0x1, R6 ;  /* 0x0000000113077824 */ /* 0x004fc800078e0206 */
[----:B0-----:R-:W-:-:S05]  /*09d0*/  IMAD.WIDE R4, R7, 0x4, R4 ;  /* 0x0000000407047825 */ /* 0x001fca00078e0204 */
[----:B------:R0:W-:Y:S04]  /*09e0*/  STG.E desc[UR4][R4.64], R13 ;  /* 0x0000000d04007986 */ /* 0x0001e8000c101904 */
[----:B------:R-:W2:Y:S02]  /*09f0*/  LDG.E R6, desc[UR4][R2.64] ;  /* 0x0000000402067981 */ /* 0x000ea4000c1e1900 */
[----:B--2---:R-:W-:-:S05]  /*0a00*/  VIADD R7, R6, 0x1 ;  /* 0x0000000106077836 */ /* 0x004fca0000000000 */
[----:B------:R0:W-:Y:S02]  /*0a10*/  STG.E desc[UR4][R2.64], R7 ;  /* 0x0000000702007986 */ /* 0x0001e4000c101904 */
.L_x_6:
[----:B------:R-:W-:Y:S05]  /*0a20*/  BSYNC.RECONVERGENT B0 ;  /* 0x0000000000007941 */ /* 0x000fea0003800200 */
.L_x_5:
[----:B------:R-:W1:Y:S01]  /*0a30*/  LDCU UR6, c[0x0][0x388] ;  /* 0x00007100ff0677ac */ /* 0x000e620008000800 */
[----:B0-----:R-:W-:-:S05]  /*0a40*/  VIADD R13, R13, 0x1 ;  /* 0x000000010d0d7836 */ /* 0x001fca0000000000 */
[----:B-1----:R-:W-:-:S13]  /*0a50*/  ISETP.GE.AND P1, PT, R13, UR6, PT ;  /* 0x000000060d007c0c */ /* 0x002fda000bf26270 */
[----:B------:R-:W-:Y:S05]  /*0a60*/  @!P1 BRA `(.L_x_7) ;  /* 0xfffffff400d09947 */ /* 0x000fea000383ffff */
[----:B------:R-:W-:Y:S05]  /*0a70*/  EXIT ;  /* 0x000000000000794d */ /* 0x000fea0003800000 */
.L_x_8:
        /* <DEDUP_REMOVED lines=16> */
.L_x_10:


//--------------------- .nv.shared.reserved.0     --------------------------
	.section	.nv.shared.reserved.0,"aw",@nobits
	.weak		__nv_reservedSMEM_offset_0_alias
	.size		__nv_reservedSMEM_offset_0_alias, 0, 64
	.other		__nv_reservedSMEM_offset_0_alias,@"STO_CUDA_RESERVED_SHARED STV_DEFAULT"
__nv_reservedSMEM_offset_0_alias:
	.zero		0
	.zero		64


//--------------------- .nv.global                --------------------------
	.section	.nv.global,"aw",@nobits
.nv.global:
	.type		_ZN34_INTERNAL_edd1c641_4_k_cu_04d2bf286thrust24THRUST_300001_SM_1000_NS3seqE,@object
	.size		_ZN34_INTERNAL_edd1c641_4_k_cu_04d2bf286thrust24THRUST_300001_SM_1000_NS3seqE,(_ZN34_INTERNAL_edd1c641_4_k_cu_04d2bf284cuda3std3__48in_placeE - _ZN34_INTERNAL_edd1c641_4_k_cu_04d2bf286thrust24THRUST_300001_SM_1000_NS3seqE)
_ZN34_INTERNAL_edd1c641_4_k_cu_04d2bf286thrust24THRUST_300001_SM_1000_NS3seqE:
	.zero		1
	.type		_ZN34_INTERNAL_edd1c641_4_k_cu_04d2bf284cuda3std3__48in_placeE,@object
	.size		_ZN34_INTERNAL_edd1c641_4_k_cu_04d2bf284cuda3std3__48in_placeE,(_ZN34_INTERNAL_edd1c641_4_k_cu_04d2bf284cuda3std6ranges3__45__cpo4sizeE - _ZN34_INTERNAL_edd1c641_4_k_cu_04d2bf284cuda3std3__48in_placeE)
_ZN34_INTERNAL_edd1c641_4_k_cu_04d2bf284cuda3std3__48in_placeE:
	.zero		1
	.type		_ZN34_INTERNAL_edd1c641_4_k_cu_04d2bf284cuda3std6ranges3__45__cpo4sizeE,@object
	.size		_ZN34_INTERNAL_edd1c641_4_k_cu_04d2bf284cuda3std6ranges3__45__cpo4sizeE,(_ZN34_INTERNAL_edd1c641_4_k_cu_04d2bf286thrust24THRUST_300001_SM_1000_NS12placeholders2_3E - _ZN34_INTERNAL_edd1c641_4_k_cu_04d2bf284cuda3std6ranges3__45__cpo4sizeE)
_ZN34_INTERNAL_edd1c641_4_k_cu_04d2bf284cuda3std6ranges3__45__cpo4sizeE:
	.zero		1
	.type		_ZN34_INTERNAL_edd1c641_4_k_cu_04d2bf286thrust24THRUST_300001_SM_1000_NS12placeholders2_3E,@object
	.size		_ZN34_INTERNAL_edd1c641_4_k_cu_04d2bf286thrust24THRUST_300001_SM_1000_NS12placeholders2_3E,(_ZN34_INTERNAL_edd1c641_4_k_cu_04d2bf284cuda3std3__45__cpo6cbeginE - _ZN34_INTERNAL_edd1c641_4_k_cu_04d2bf286thrust24THRUST_300001_SM_1000_NS12placeholders2_3E)
_ZN34_INTERNAL_edd1c641_4_k_cu_04d2bf286thrust24THRUST_300001_SM_1000_NS12placeholders2_3E:
	.zero		1
	.type		_ZN34_INTERNAL_edd1c641_4_k_cu_04d2bf284cuda3std3__45__cpo6cbeginE,@object
	.size		_ZN34_INTERNAL_edd1c641_4_k_cu_04d2bf284cuda3std3__45__cpo6cbeginE,(_ZN34_INTERNAL_edd1c641_4_k_cu_04d2bf284cuda3std6ranges3__45__cpo6cbeginE - _ZN34_INTERNAL_edd1c641_4_k_cu_04d2bf284cuda3std3__45__cpo6cbeginE)
_ZN34_INTERNAL_edd1c641_4_k_cu_04d2bf284cuda3std3__45__cpo6cbeginE:
	.zero		1
	.type		_ZN34_INTERNAL_edd1c641_4_k_cu_04d2bf284cuda3std6ranges3__45__cpo6cbeginE,@object
	.size		_ZN34_INTERNAL_edd1c641_4_k_cu_04d2bf284cuda3std6ranges3__45__cpo6cbeginE,(_ZN34_INTERNAL_edd1c641_4_k_cu_04d2bf286thrust24THRUST_300001_SM_1000_NS12placeholders2_7E - _ZN34_INTERNAL_edd1c641_4_k_cu_04d2bf284cuda3std6ranges3__45__cpo6cbeginE)
_ZN34_INTERNAL_edd1c641_4_k_cu_04d2bf284cuda3std6ranges3__45__cpo6cbeginE:
	.zero		1
	.type		_ZN34_INTERNAL_edd1c641_4_k_cu_04d2bf286thrust24THRUST_300001_SM_1000_NS12placeholders2_7E,@object
	.size		_ZN34_INTERNAL_edd1c641_4_k_cu_04d2bf286thrust24THRUST_300001_SM_1000_NS12placeholders2_7E,(_ZN34_INTERNAL_edd1c641_4_k_cu_04d2bf284cuda3std3__45__cpo7crbeginE - _ZN34_INTERNAL_edd1c641_4_k_cu_04d2bf286thrust24THRUST_300001_SM_1000_NS12placeholders2_7E)
_ZN34_INTERNAL_edd1c641_4_k_cu_04d2bf286thrust24THRUST_300001_SM_1000_NS12placeholders2_7E:
	.zero		1
	.type		_ZN34_INTERNAL_edd1c641_4_k_cu_04d2bf284cuda3std3__45__cpo7crbeginE,@object
	.size		_ZN34_INTERNAL_edd1c641_4_k_cu_04d2bf284cuda3std3__45__cpo7crbeginE,(_ZN34_INTERNAL_edd1c641_4_k_cu_04d2bf284cuda3std6ranges3__45__cpo4nextE - _ZN34_INTERNAL_edd1c641_4_k_cu_04d2bf284cuda3std3__45__cpo7crbeginE)
_ZN34_INTERNAL_edd1c641_4_k_cu_04d2bf284cuda3std3__45__cpo7crbeginE:
	.zero		1
	.type		_ZN34_INTERNAL_edd1c641_4_k_cu_04d2bf284cuda3std6ranges3__45__cpo4nextE,@object
	.size		_ZN34_INTERNAL_edd1c641_4_k_cu_04d2bf284cuda3std6ranges3__45__cpo4nextE,(_ZN34_INTERNAL_edd1c641_4_k_cu_04d2bf284cuda3std6ranges3__45__cpo4swapE - _ZN34_INTERNAL_edd1c641_4_k_cu_04d2bf284cuda3std6ranges3__45__cpo4nextE)
_ZN34_INTERNAL_edd1c641_4_k_cu_04d2bf284cuda3std6ranges3__45__cpo4nextE:
	.zero		1
	.type		_ZN34_INTERNAL_edd1c641_4_k_cu_04d2bf284cuda3std6ranges3__45__cpo4swapE,@object
	.size		_ZN34_INTERNAL_edd1c641_4_k_cu_04d2bf284cuda3std6ranges3__45__cpo4swapE,(_ZN34_INTERNAL_edd1c641_4_k_cu_04d2bf286thrust24THRUST_300001_SM_1000_NS8cuda_cub10par_nosyncE - _ZN34_INTERNAL_edd1c641_4_k_cu_04d2bf284cuda3std6ranges3__45__cpo4swapE)
_ZN34_INTERNAL_edd1c641_4_k_cu_04d2bf284cuda3std6ranges3__45__cpo4swapE:
	.zero		1
	.type		_ZN34_INTERNAL_edd1c641_4_k_cu_04d2bf286thrust24THRUST_300001_SM_1000_NS8cuda_cub10par_nosyncE,@object
	.size		_ZN34_INTERNAL_edd1c641_4_k_cu_04d2bf286thrust24THRUST_300001_SM_1000_NS8cuda_cub10par_nosyncE,(_ZN34_INTERNAL_edd1c641_4_k_cu_04d2bf286thrust24THRUST_300001_SM_1000_NS12placeholders2_9E - _ZN34_INTERNAL_edd1c641_4_k_cu_04d2bf286thrust24THRUST_300001_SM_1000_NS8cuda_cub10par_nosyncE)
_ZN34_INTERNAL_edd1c641_4_k_cu_04d2bf286thrust24THRUST_300001_SM_1000_NS8cuda_cub10par_nosyncE:
	.zero		1
	.type		_ZN34_INTERNAL_edd1c641_4_k_cu_04d2bf286thrust24THRUST_300001_SM_1000_NS12placeholders2_9E,@object
	.size		_ZN34_INTERNAL_edd1c641_4_k_cu_04d2bf286thrust24THRUST_300001_SM_1000_NS12placeholders2_9E,(_ZN34_INTERNAL_edd1c641_4_k_cu_04d2bf284cuda3std3__436_GLOBAL__N__edd1c641_4_k_cu_04d2bf286ignoreE - _ZN34_INTERNAL_edd1c641_4_k_cu_04d2bf286thrust24THRUST_300001_SM_1000_NS12placeholders2_9E)
_ZN34_INTERNAL_edd1c641_4_k_cu_04d2bf286thrust24THRUST_300001_SM_1000_NS12placeholders2_9E:
	.zero		1
	.type		_ZN34_INTERNAL_edd1c641_4_k_cu_04d2bf284cuda3std3__436_GLOBAL__N__edd1c641_4_k_cu_04d2bf286ignoreE,@object
	.size		_ZN34_INTERNAL_edd1c641_4_k_cu_04d2bf284cuda3std3__436_GLOBAL__N__edd1c641_4_k_cu_04d2bf286ignoreE,(_ZN34_INTERNAL_edd1c641_4_k_cu_04d2bf284cuda3std6ranges3__45__cpo4dataE - _ZN34_INTERNAL_edd1c641_4_k_cu_04d2bf284cuda3std3__436_GLOBAL__N__edd1c641_4_k_cu_04d2bf286ignoreE)
_ZN34_INTERNAL_edd1c641_4_k_cu_04d2bf284cuda3std3__436_GLOBAL__N__edd1c641_4_k_cu_04d2bf286ignoreE:
	.zero		1
	.type		_ZN34_INTERNAL_edd1c641_4_k_cu_04d2bf284cuda3std6ranges3__45__cpo4dataE,@object
	.size		_ZN34_INTERNAL_edd1c641_4_k_cu_04d2bf284cuda3std6ranges3__45__cpo4dataE,(_ZN34_INTERNAL_edd1c641_4_k_cu_04d2bf286thrust24THRUST_300001_SM_1000_NS12placeholders2_1E - _ZN34_INTERNAL_edd1c641_4_k_cu_04d2bf284cuda3std6ranges3__45__cpo4dataE)
_ZN34_INTERNAL_edd1c641_4_k_cu_04d2bf284cuda3std6ranges3__45__cpo4dataE:
	.zero		1
	.type		_ZN34_INTERNAL_edd1c641_4_k_cu_04d2bf286thrust24THRUST_300001_SM_1000_NS12placeholders2_1E,@object
	.size		_ZN34_INTERNAL_edd1c641_4_k_cu_04d2bf286thrust24THRUST_300001_SM_1000_NS12placeholders2_1E,(_ZN34_INTERNAL_edd1c641_4_k_cu_04d2bf284cuda3std3__45__cpo5beginE - _ZN34_INTERNAL_edd1c641_4_k_cu_04d2bf286thrust24THRUST_300001_SM_1000_NS12placeholders2_1E)
_ZN34_INTERNAL_edd1c641_4_k_cu_04d2bf286thrust24THRUST_300001_SM_1000_NS12placeholders2_1E:
	.zero		1
	.type		_ZN34_INTERNAL_edd1c641_4_k_cu_04d2bf284cuda3std3__45__cpo5beginE,@object
	.size		_ZN34_INTERNAL_edd1c641_4_k_cu_04d2bf284cuda3std3__45__cpo5beginE,(_ZN34_INTERNAL_edd1c641_4_k_cu_04d2bf284cuda3std6ranges3__45__cpo5beginE - _ZN34_INTERNAL_edd1c641_4_k_cu_04d2bf284cuda3std3__45__cpo5beginE)
_ZN34_INTERNAL_edd1c641_4_k_cu_04d2bf284cuda3std3__45__cpo5beginE:
	.zero		1
	.type		_ZN34_INTERNAL_edd1c641_4_k_cu_04d2bf284cuda3std6ranges3__45__cpo5beginE,@object
	.size		_ZN34_INTERNAL_edd1c641_4_k_cu_04d2bf284cuda3std6ranges3__45__cpo5beginE,(_ZN34_INTERNAL_edd1c641_4_k_cu_04d2bf286thrust24THRUST_300001_SM_1000_NS12placeholders2_5E - _ZN34_INTERNAL_edd1c641_4_k_cu_04d2bf284cuda3std6ranges3__45__cpo5beginE)
_ZN34_INTERNAL_edd1c641_4_k_cu_04d2bf284cuda3std6ranges3__45__cpo5beginE:
	.zero		1
	.type		_ZN34_INTERNAL_edd1c641_4_k_cu_04d2bf286thrust24THRUST_300001_SM_1000_NS12placeholders2_5E,@object
	.size		_ZN34_INTERNAL_edd1c641_4_k_cu_04d2bf286thrust24THRUST_300001_SM_1000_NS12placeholders2_5E,(_ZN34_INTERNAL_edd1c641_4_k_cu_04d2bf284cuda3std3__45__cpo6rbeginE - _ZN34_INTERNAL_edd1c641_4_k_cu_04d2bf286thrust24THRUST_300001_SM_1000_NS12placeholders2_5E)
_ZN34_INTERNAL_edd1c641_4_k_cu_04d2bf286thrust24THRUST_300001_SM_1000_NS12placeholders2_5E:
	.zero		1
	.type		_ZN34_INTERNAL_edd1c641_4_k_cu_04d2bf284cuda3std3__45__cpo6rbeginE,@object
	.size		_ZN34_INTERNAL_edd1c641_4_k_cu_04d2bf284cuda3std3__45__cpo6rbeginE,(_ZN34_INTERNAL_edd1c641_4_k_cu_04d2bf284cuda3std6ranges3__45__cpo7advanceE - _ZN34_INTERNAL_edd1c641_4_k_cu_04d2bf284cuda3std3__45__cpo6rbeginE)
_ZN34_INTERNAL_edd1c641_4_k_cu_04d2bf284cuda3std3__45__cpo6rbeginE:
	.zero		1
	.type		_ZN34_INTERNAL_edd1c641_4_k_cu_04d2bf284cuda3std6ranges3__45__cpo7advanceE,@object
	.size		_ZN34_INTERNAL_edd1c641_4_k_cu_04d2bf284cuda3std6ranges3__45__cpo7advanceE,(_ZN34_INTERNAL_edd1c641_4_k_cu_04d2bf284cuda3std3__47nulloptE - _ZN34_INTERNAL_edd1c641_4_k_cu_04d2bf284cuda3std6ranges3__45__cpo7advanceE)
_ZN34_INTERNAL_edd1c641_4_k_cu_04d2bf284cuda3std6ranges3__45__cpo7advanceE:
	.zero		1
	.type		_ZN34_INTERNAL_edd1c641_4_k_cu_04d2bf284cuda3std3__47nulloptE,@object
	.size		_ZN34_INTERNAL_edd1c641_4_k_cu_04d2bf284cuda3std3__47nulloptE,(_ZN34_INTERNAL_edd1c641_4_k_cu_04d2bf284cuda3std6ranges3__45__cpo8distanceE - _ZN34_INTERNAL_edd1c641_4_k_cu_04d2bf284cuda3std3__47nulloptE)
_ZN34_INTERNAL_edd1c641_4_k_cu_04d2bf284cuda3std3__47nulloptE:
	.zero		1
	.type		_ZN34_INTERNAL_edd1c641_4_k_cu_04d2bf284cuda3std6ranges3__45__cpo8distanceE,@object
	.size		_ZN34_INTERNAL_edd1c641_4_k_cu_04d2bf284cuda3std6ranges3__45__cpo8distanceE,(_ZN34_INTERNAL_edd1c641_4_k_cu_04d2bf286thrust24THRUST_300001_SM_1000_NS12placeholders3_10E - _ZN34_INTERNAL_edd1c641_4_k_cu_04d2bf284cuda3std6ranges3__45__cpo8distanceE)
_ZN34_INTERNAL_edd1c641_4_k_cu_04d2bf284cuda3std6ranges3__45__cpo8distanceE:
	.zero		1
	.type		_ZN34_INTERNAL_edd1c641_4_k_cu_04d2bf286thrust24THRUST_300001_SM_1000_NS12placeholders3_10E,@object
	.size		_ZN34_INTERNAL_edd1c641_4_k_cu_04d2bf286thrust24THRUST_300001_SM_1000_NS12placeholders3_10E,(_ZN34_INTERNAL_edd1c641_4_k_cu_04d2bf284cuda3std3__419piecewise_constructE - _ZN34_INTERNAL_edd1c641_4_k_cu_04d2bf286thrust24THRUST_300001_SM_1000_NS12placeholders3_10E)
_ZN34_INTERNAL_edd1c641_4_k_cu_04d2bf286thrust24THRUST_300001_SM_1000_NS12placeholders3_10E:
	.zero		1
	.type		_ZN34_INTERNAL_edd1c641_4_k_cu_04d2bf284cuda3std3__419piecewise_constructE,@object
	.size		_ZN34_INTERNAL_edd1c641_4_k_cu_04d2bf284cuda3std3__419piecewise_constructE,(_ZN34_INTERNAL_edd1c641_4_k_cu_04d2bf284cuda3std6ranges3__45__cpo5cdataE - _ZN34_INTERNAL_edd1c641_4_k_cu_04d2bf284cuda3std3__419piecewise_constructE)
_ZN34_INTERNAL_edd1c641_4_k_cu_04d2bf284cuda3std3__419piecewise_constructE:
	.zero		1
	.type		_ZN34_INTERNAL_edd1c641_4_k_cu_04d2bf284cuda3std6ranges3__45__cpo5cdataE,@object
	.size		_ZN34_INTERNAL_edd1c641_4_k_cu_04d2bf284cuda3std6ranges3__45__cpo5cdataE,(_ZN34_INTERNAL_edd1c641_4_k_cu_04d2bf286thrust24THRUST_300001_SM_1000_NS12placeholders2_2E - _ZN34_INTERNAL_edd1c641_4_k_cu_04d2bf284cuda3std6ranges3__45__cpo5cdataE)
_ZN34_INTERNAL_edd1c641_4_k_cu_04d2bf284cuda3std6ranges3__45__cpo5cdataE:
	.zero		1
	.type		_ZN34_INTERNAL_edd1c641_4_k_cu_04d2bf286thrust24THRUST_300001_SM_1000_NS12placeholders2_2E,@object
	.size		_ZN34_INTERNAL_edd1c641_4_k_cu_04d2bf286thrust24THRUST_300001_SM_1000_NS12placeholders2_2E,(_ZN34_INTERNAL_edd1c641_4_k_cu_04d2bf284cuda3std3__45__cpo3endE - _ZN34_INTERNAL_edd1c641_4_k_cu_04d2bf286thrust24THRUST_300001_SM_1000_NS12placeholders2_2E)
_ZN34_INTERNAL_edd1c641_4_k_cu_04d2bf286thrust24THRUST_300001_SM_1000_NS12placeholders2_2E:
	.zero		1
	.type		_ZN34_INTERNAL_edd1c641_4_k_cu_04d2bf284cuda3std3__45__cpo3endE,@object
	.size		_ZN34_INTERNAL_edd1c641_4_k_cu_04d2bf284cuda3std3__45__cpo3endE,(_ZN34_INTERNAL_edd1c641_4_k_cu_04d2bf284cuda3std6ranges3__45__cpo3endE - _ZN34_INTERNAL_edd1c641_4_k_cu_04d2bf284cuda3std3__45__cpo3endE)
_ZN34_INTERNAL_edd1c641_4_k_cu_04d2bf284cuda3std3__45__cpo3endE:
	.zero		1
	.type		_ZN34_INTERNAL_edd1c641_4_k_cu_04d2bf284cuda3std6ranges3__45__cpo3endE,@object
	.size		_ZN34_INTERNAL_edd1c641_4_k_cu_04d2bf284cuda3std6ranges3__45__cpo3endE,(_ZN34_INTERNAL_edd1c641_4_k_cu_04d2bf286thrust24THRUST_300001_SM_1000_NS12placeholders2_6E - _ZN34_INTERNAL_edd1c641_4_k_cu_04d2bf284cuda3std6ranges3__45__cpo3endE)
_ZN34_INTERNAL_edd1c641_4_k_cu_04d2bf284cuda3std6ranges3__45__cpo3endE:
	.zero		1
	.type		_ZN34_INTERNAL_edd1c641_4_k_cu_04d2bf286thrust24THRUST_300001_SM_1000_NS12placeholders2_6E,@object
	.size		_ZN34_INTERNAL_edd1c641_4_k_cu_04d2bf286thrust24THRUST_300001_SM_1000_NS12placeholders2_6E,(_ZN34_INTERNAL_edd1c641_4_k_cu_04d2bf284cuda3std3__45__cpo4rendE - _ZN34_INTERNAL_edd1c641_4_k_cu_04d2bf286thrust24THRUST_300001_SM_1000_NS12placeholders2_6E)
_ZN34_INTERNAL_edd1c641_4_k_cu_04d2bf286thrust24THRUST_300001_SM_1000_NS12placeholders2_6E:
	.zero		1
	.type		_ZN34_INTERNAL_edd1c641_4_k_cu_04d2bf284cuda3std3__45__cpo4rendE,@object
	.size		_ZN34_INTERNAL_edd1c641_4_k_cu_04d2bf284cuda3std3__45__cpo4rendE,(_ZN34_INTERNAL_edd1c641_4_k_cu_04d2bf284cuda3std6ranges3__45__cpo9iter_swapE - _ZN34_INTERNAL_edd1c641_4_k_cu_04d2bf284cuda3std3__45__cpo4rendE)
_ZN34_INTERNAL_edd1c641_4_k_cu_04d2bf284cuda3std3__45__cpo4rendE:
	.zero		1
	.type		_ZN34_INTERNAL_edd1c641_4_k_cu_04d2bf284cuda3std6ranges3__45__cpo9iter_swapE,@object
	.size		_ZN34_INTERNAL_edd1c641_4_k_cu_04d2bf284cuda3std6ranges3__45__cpo9iter_swapE,(_ZN34_INTERNAL_edd1c641_4_k_cu_04d2bf284cuda3std3__48unexpectE - _ZN34_INTERNAL_edd1c641_4_k_cu_04d2bf284cuda3std6ranges3__45__cpo9iter_swapE)
_ZN34_INTERNAL_edd1c641_4_k_cu_04d2bf284cuda3std6ranges3__45__cpo9iter_swapE:
	.zero		1
	.type		_ZN34_INTERNAL_edd1c641_4_k_cu_04d2bf284cuda3std3__48unexpectE,@object
	.size		_ZN34_INTERNAL_edd1c641_4_k_cu_04d2bf284cuda3std3__48unexpectE,(_ZN34_INTERNAL_edd1c641_4_k_cu_04d2bf286thrust24THRUST_300001_SM_1000_NS8cuda_cub3parE - _ZN34_INTERNAL_edd1c641_4_k_cu_04d2bf284cuda3std3__48unexpectE)
_ZN34_INTERNAL_edd1c641_4_k_cu_04d2bf284cuda3std3__48unexpectE:
	.zero		1
	.type		_ZN34_INTERNAL_edd1c641_4_k_cu_04d2bf286thrust24THRUST_300001_SM_1000_NS8cuda_cub3parE,@object
	.size		_ZN34_INTERNAL_edd1c641_4_k_cu_04d2bf286thrust24THRUST_300001_SM_1000_NS8cuda_cub3parE,(_ZN34_INTERNAL_edd1c641_4_k_cu_04d2bf286thrust24THRUST_300001_SM_1000_NS12placeholders2_4E - _ZN34_INTERNAL_edd1c641_4_k_cu_04d2bf286thrust24THRUST_300001_SM_1000_NS8cuda_cub3parE)
_ZN34_INTERNAL_edd1c641_4_k_cu_04d2bf286thrust24THRUST_300001_SM_1000_NS8cuda_cub3parE:
	.zero		1
	.type		_ZN34_INTERNAL_edd1c641_4_k_cu_04d2bf286thrust24THRUST_300001_SM_1000_NS12placeholders2_4E,@object
	.size		_ZN34_INTERNAL_edd1c641_4_k_cu_04d2bf286thrust24THRUST_300001_SM_1000_NS12placeholders2_4E,(_ZN34_INTERNAL_edd1c641_4_k_cu_04d2bf284cuda3std3__45__cpo4cendE - _ZN34_INTERNAL_edd1c641_4_k_cu_04d2bf286thrust24THRUST_300001_SM_1000_NS12placeholders2_4E)
_ZN34_INTERNAL_edd1c641_4_k_cu_04d2bf286thrust24THRUST_300001_SM_1000_NS12placeholders2_4E:
	.zero		1
	.type		_ZN34_INTERNAL_edd1c641_4_k_cu_04d2bf284cuda3std3__45__cpo4cendE,@object
	.size		_ZN34_INTERNAL_edd1c641_4_k_cu_04d2bf284cuda3std3__45__cpo4cendE,(_ZN34_INTERNAL_edd1c641_4_k_cu_04d2bf284cuda3std6ranges3__45__cpo4cendE - _ZN34_INTERNAL_edd1c641_4_k_cu_04d2bf284cuda3std3__45__cpo4cendE)
_ZN34_INTERNAL_edd1c641_4_k_cu_04d2bf284cuda3std3__45__cpo4cendE:
	.zero		1
	.type		_ZN34_INTERNAL_edd1c641_4_k_cu_04d2bf284cuda3std6ranges3__45__cpo4cendE,@object
	.size		_ZN34_INTERNAL_edd1c641_4_k_cu_04d2bf284cuda3std6ranges3__45__cpo4cendE,(_ZN34_INTERNAL_edd1c641_4_k_cu_04d2bf284cuda3std3__420unreachable_sentinelE - _ZN34_INTERNAL_edd1c641_4_k_cu_04d2bf284cuda3std6ranges3__45__cpo4cendE)
_ZN34_INTERNAL_edd1c641_4_k_cu_04d2bf284cuda3std6ranges3__45__cpo4cendE:
	.zero		1
	.type		_ZN34_INTERNAL_edd1c641_4_k_cu_04d2bf284cuda3std3__420unreachable_sentinelE,@object
	.size		_ZN34_INTERNAL_edd1c641_4_k_cu_04d2bf284cuda3std3__420unreachable_sentinelE,(_ZN34_INTERNAL_edd1c641_4_k_cu_04d2bf284cuda3std6ranges3__45__cpo5ssizeE - _ZN34_INTERNAL_edd1c641_4_k_cu_04d2bf284cuda3std3__420unreachable_sentinelE)
_ZN34_INTERNAL_edd1c641_4_k_cu_04d2bf284cuda3std3__420unreachable_sentinelE:
	.zero		1
	.type		_ZN34_INTERNAL_edd1c641_4_k_cu_04d2bf284cuda3std6ranges3__45__cpo5ssizeE,@object
	.size		_ZN34_INTERNAL_edd1c641_4_k_cu_04d2bf284cuda3std6ranges3__45__cpo5ssizeE,(_ZN34_INTERNAL_edd1c641_4_k_cu_04d2bf286thrust24THRUST_300001_SM_1000_NS12placeholders2_8E - _ZN34_INTERNAL_edd1c641_4_k_cu_04d2bf284cuda3std6ranges3__45__cpo5ssizeE)
_ZN34_INTERNAL_edd1c641_4_k_cu_04d2bf284cuda3std6ranges3__45__cpo5ssizeE:
	.zero		1
	.type		_ZN34_INTERNAL_edd1c641_4_k_cu_04d2bf286thrust24THRUST_300001_SM_1000_NS12placeholders2_8E,@object
	.size		_ZN34_INTERNAL_edd1c641_4_k_cu_04d2bf286thrust24THRUST_300001_SM_1000_NS12placeholders2_8E,(_ZN34_INTERNAL_edd1c641_4_k_cu_04d2bf284cuda3std3__45__cpo5crendE - _ZN34_INTERNAL_edd1c641_4_k_cu_04d2bf286thrust24THRUST_300001_SM_1000_NS12placeholders2_8E)
_ZN34_INTERNAL_edd1c641_4_k_cu_04d2bf286thrust24THRUST_300001_SM_1000_NS12placeholders2_8E:
	.zero		1
	.type		_ZN34_INTERNAL_edd1c641_4_k_cu_04d2bf284cuda3std3__45__cpo5crendE,@object
	.size		_ZN34_INTERNAL_edd1c641_4_k_cu_04d2bf284cuda3std3__45__cpo5crendE,(_ZN34_INTERNAL_edd1c641_4_k_cu_04d2bf284cuda3std6ranges3__45__cpo4prevE - _ZN34_INTERNAL_edd1c641_4_k_cu_04d2bf284cuda3std3__45__cpo5crendE)
_ZN34_INTERNAL_edd1c641_4_k_cu_04d2bf284cuda3std3__45__cpo5crendE:
	.zero		1
	.type		_ZN34_INTERNAL_edd1c641_4_k_cu_04d2bf284cuda3std6ranges3__45__cpo4prevE,@object
	.size		_ZN34_INTERNAL_edd1c641_4_k_cu_04d2bf284cuda3std6ranges3__45__cpo4prevE,(_ZN34_INTERNAL_edd1c641_4_k_cu_04d2bf284cuda3std6ranges3__45__cpo9iter_moveE - _ZN34_INTERNAL_edd1c641_4_k_cu_04d2bf284cuda3std6ranges3__45__cpo4prevE)
_ZN34_INTERNAL_edd1c641_4_k_cu_04d2bf284cuda3std6ranges3__45__cpo4prevE:
	.zero		1
	.type		_ZN34_INTERNAL_edd1c641_4_k_cu_04d2bf284cuda3std6ranges3__45__cpo9iter_moveE,@object
	.size		_ZN34_INTERNAL_edd1c641_4_k_cu_04d2bf284cuda3std6ranges3__45__cpo9iter_moveE,(_ZN34_INTERNAL_edd1c641_4_k_cu_04d2bf286thrust24THRUST_300001_SM_1000_NS6system6detail10sequential3seqE - _ZN34_INTERNAL_edd1c641_4_k_cu_04d2bf284cuda3std6ranges3__45__cpo9iter_moveE)
_ZN34_INTERNAL_edd1c641_4_k_cu_04d2bf284cuda3std6ranges3__45__cpo9iter_moveE:
	.zero		1
	.type		_ZN34_INTERNAL_edd1c641_4_k_cu_04d2bf286thrust24THRUST_300001_SM_1000_NS6system6detail10sequential3seqE,@object
	.size		_ZN34_INTERNAL_edd1c641_4_k_cu_04d2bf286thrust24THRUST_300001_SM_1000_NS6system6detail10sequential3seqE,(.L_31 - _ZN34_INTERNAL_edd1c641_4_k_cu_04d2bf286thrust24THRUST_300001_SM_1000_NS6system6detail10sequential3seqE)
_ZN34_INTERNAL_edd1c641_4_k_cu_04d2bf286thrust24THRUST_300001_SM_1000_NS6system6detail10sequential3seqE:
	.zero		1
.L_31:


//--------------------- .nv.constant0._ZN3cub18CUB_300001_SM_10006detail11EmptyKernelIvEEvv --------------------------
	.section	.nv.constant0._ZN3cub18CUB_300001_SM_10006detail11EmptyKernelIvEEvv,"a",@progbits
	.sectionflags	@""
	.align	4
.nv.constant0._ZN3cub18CUB_300001_SM_10006detail11EmptyKernelIvEEvv:
	.zero		896


//--------------------- .nv.constant0._Z7computePciiPiS0_ --------------------------
	.section	.nv.constant0._Z7computePciiPiS0_,"a",@progbits
	.sectionflags	@""
	.align	4
.nv.constant0._Z7computePciiPiS0_:
	.zero		928


//--------------------- SYMBOLS --------------------------

	.type		.nv.reservedSmem.offset0,@object
	.size		.nv.reservedSmem.offset0,0x4
